// auto-generated by cutlass_sweep.gemm — config: {"arch": "sm_100", "cluster_m": 1, "cluster_n": 1, "dtype": "int8", "dtype_b": "int8", "layout": "nn", "stages": 0, "tile_k": 32, "tile_m": 128, "tile_n": 64}
#include "cutlass/cutlass.h"
#include "cutlass/gemm/collective/collective_builder.hpp"
#include "cutlass/gemm/device/gemm_universal_adapter.h"
#include "cutlass/gemm/kernel/gemm_universal.hpp"
#include "cutlass/epilogue/collective/collective_builder.hpp"

using ElemA = int8_t;
using ElemB = int8_t;
using ElemCD = int8_t;
using Acc  = int32_t;
using TileShape    = cute::Shape<cute::_128, cute::_64, cute::_32>;
using ClusterShape = cute::Shape<cute::_1, cute::_1, cute::_1>;

using CollectiveEpilogue = typename cutlass::epilogue::collective::CollectiveBuilder<
    cutlass::arch::Sm100, cutlass::arch::OpClassTensorOp,
    TileShape, ClusterShape,
    cutlass::epilogue::collective::EpilogueTileAuto,
    Acc, Acc,
    ElemCD, cutlass::layout::RowMajor, 128 / cutlass::sizeof_bits<ElemCD>::value,
    ElemCD, cutlass::layout::RowMajor, 128 / cutlass::sizeof_bits<ElemCD>::value,
    cutlass::epilogue::collective::EpilogueScheduleAuto
  >::CollectiveOp;

using CollectiveMainloop = typename cutlass::gemm::collective::CollectiveBuilder<
    cutlass::arch::Sm100, cutlass::arch::OpClassTensorOp,
    ElemA, cutlass::layout::RowMajor, 128 / cutlass::sizeof_bits<ElemA>::value,
    ElemB, cutlass::layout::RowMajor, 128 / cutlass::sizeof_bits<ElemB>::value,
    Acc,
    TileShape, ClusterShape,
    cutlass::gemm::collective::StageCountAutoCarveout<static_cast<int>(sizeof(typename CollectiveEpilogue::SharedStorage))>,
    cutlass::gemm::collective::KernelScheduleAuto
  >::CollectiveOp;

using GemmKernel = cutlass::gemm::kernel::GemmUniversal<
    cute::Shape<int,int,int,int>,
    CollectiveMainloop,
    CollectiveEpilogue
>;
using Gemm = cutlass::gemm::device::GemmUniversalAdapter<GemmKernel>;

// Force the device kernel symbol into the cubin without needing a host main.
auto* _anchor = &cutlass::device_kernel<GemmKernel>;


// ===== COMPILED SASS (sm_100a) =====

	.target	sm_100a

	.elftype	@"ET_EXEC"


//--------------------- .note.nv.tkinfo           --------------------------
	.section	.note.nv.tkinfo,"",@"SHT_NOTE"
	.sectionflags	@"SHF_NOTE_NV_TKINFO"
	.tkinfo
        /*0018*/ 	.word	0x00000002
        /*0030*/ 	.string	""
        /*0030*/ 	.string	"ptxas"
        /*0030*/ 	.string	"Cuda compilation tools, release 13.0, V13.0.88"
        /*0030*/ 	.string	"Build cuda_13.0.r13.0/compiler.36424714_0"
        /*0030*/ 	.string	"-arch sm_100a -m 64 "



//--------------------- .note.nv.cuinfo           --------------------------
	.section	.note.nv.cuinfo,"",@"SHT_NOTE"
	.sectionflags	@"SHF_NOTE_NV_CUINFO"
        /*0018*/ 	.short	0x0002
        /*001a*/ 	.short	0x0064
        /*001c*/ 	.short	0x0082
	.zero		2


//--------------------- .nv.info                  --------------------------
	.section	.nv.info,"",@"SHT_CUDA_INFO"
	.align	4


	//----- nvinfo : EIATTR_REGCOUNT
	.align		4
        /*0000*/ 	.byte	0x04, 0x2f
        /*0002*/ 	.short	(.L_19 - .L_18)
	.align		4
.L_18:
        /*0004*/ 	.word	index@(_ZN7cutlass13device_kernelINS_4gemm6kernel13GemmUniversalIN4cute5tupleIJiiiiEEENS1_10collective13CollectiveMmaINS1_35MainloopSm100TmaUmmaWarpSpecializedILi34ELi2ELi4ENS5_IJNS4_1CILi1EEESB_SB_EEEEENS5_IJNSA_ILi128EEENSA_ILi64EEENSA_ILi32EEEEEEaNS5_IJlSB_lEEEaNS5_IJSB_llEEENS4_8TiledMMAINS4_8MMA_AtomIJNS4_15SM100_MMA_S8_SSIaaiLi128ELi64ELNS4_4UMMA5MajorE0ELSO_1ELNSN_8SaturateE0EEEEEENS4_6LayoutISC_NS5_IJNSA_ILi0EEEST_ST_EEEEENS5_IJNS4_10UnderscoreESW_SW_EEEEENS4_13SM90_TMA_LOADENS4_14ComposedLayoutINS4_7SwizzleILi1ELi4ELi3EEENS4_18smem_ptr_flag_bitsILi8EEENSS_INS5_IJNSA_ILi8EEESG_EEENS5_IJSG_SB_EEEEEEEvNS4_8identityESZ_NS10_INS11_ILi2ELi4ELi3EEES14_NSS_INS5_IJSF_S15_EEENS5_IJSB_SF_EEEEEEEvS1A_EENS_8epilogue10collective18CollectiveEpilogueINS1H_23Sm100TmaWarpSpecializedILi1ELi1ELi64ELb0ELb0EEEJSH_NS5_IJNSS_ISE_SB_EENSS_ISF_SB_EEEEEaSI_aSI_NS1H_6fusion15FusionCallbacksIS1L_NS1P_17LinearCombinationIaiaiLNS_15FloatRoundStyleE2EEESH_S1O_JEEENS4_5SM1004TMEM4LOAD26SM100_TMEM_LOAD_32dp32b64xESZ_NS10_IS1B_S14_NSS_INS5_IJS15_SF_EEENS5_IJSF_SB_EEEEEEENS4_39AutoVectorizingCopyWithAssumedAlignmentILi128EEENS4_14SM90_TMA_STOREES22_S24_S24_EEEvvEEEEvNT_6ParamsE)
        /*0008*/ 	.word	0x000000c6


	//----- nvinfo : EIATTR_FRAME_SIZE
	.align		4
.L_19:
        /*000c*/ 	.byte	0x04, 0x11
        /*000e*/ 	.short	(.L_21 - .L_20)
	.align		4
.L_20:
        /*0010*/ 	.word	index@($__internal_2_$__cuda_sm10x_tcgen05_guardrail_trap_unallocated_columns_being_dealloced)
        /*0014*/ 	.word	0x00000000


	//----- nvinfo : EIATTR_FRAME_SIZE
	.align		4
.L_21:
        /*0018*/ 	.byte	0x04, 0x11
        /*001a*/ 	.short	(.L_23 - .L_22)
	.align		4
.L_22:
        /*001c*/ 	.word	index@($__internal_1_$__cuda_sm10x_tcgen05_guardrail_trap_phase_invalid_during_alloc)
        /*0020*/ 	.word	0x00000000


	//----- nvinfo : EIATTR_FRAME_SIZE
	.align		4
.L_23:
        /*0024*/ 	.byte	0x04, 0x11
        /*0026*/ 	.short	(.L_25 - .L_24)
	.align		4
.L_24:
        /*0028*/ 	.word	index@($__internal_0_$__cuda_sm10x_tcgen05_guardrail_trap_col_being_dealloced_not_returned_by_alloc)
        /*002c*/ 	.word	0x00000000


	//----- nvinfo : EIATTR_FRAME_SIZE
	.align		4
.L_25:
        /*0030*/ 	.byte	0x04, 0x11
        /*0032*/ 	.short	(.L_27 - .L_26)
	.align		4
.L_26:
        /*0034*/ 	.word	index@(_ZN7cutlass13device_kernelINS_4gemm6kernel13GemmUniversalIN4cute5tupleIJiiiiEEENS1_10collective13CollectiveMmaINS1_35MainloopSm100TmaUmmaWarpSpecializedILi34ELi2ELi4ENS5_IJNS4_1CILi1EEESB_SB_EEEEENS5_IJNSA_ILi128EEENSA_ILi64EEENSA_ILi32EEEEEEaNS5_IJlSB_lEEEaNS5_IJSB_llEEENS4_8TiledMMAINS4_8MMA_AtomIJNS4_15SM100_MMA_S8_SSIaaiLi128ELi64ELNS4_4UMMA5MajorE0ELSO_1ELNSN_8SaturateE0EEEEEENS4_6LayoutISC_NS5_IJNSA_ILi0EEEST_ST_EEEEENS5_IJNS4_10UnderscoreESW_SW_EEEEENS4_13SM90_TMA_LOADENS4_14ComposedLayoutINS4_7SwizzleILi1ELi4ELi3EEENS4_18smem_ptr_flag_bitsILi8EEENSS_INS5_IJNSA_ILi8EEESG_EEENS5_IJSG_SB_EEEEEEEvNS4_8identityESZ_NS10_INS11_ILi2ELi4ELi3EEES14_NSS_INS5_IJSF_S15_EEENS5_IJSB_SF_EEEEEEEvS1A_EENS_8epilogue10collective18CollectiveEpilogueINS1H_23Sm100TmaWarpSpecializedILi1ELi1ELi64ELb0ELb0EEEJSH_NS5_IJNSS_ISE_SB_EENSS_ISF_SB_EEEEEaSI_aSI_NS1H_6fusion15FusionCallbacksIS1L_NS1P_17LinearCombinationIaiaiLNS_15FloatRoundStyleE2EEESH_S1O_JEEENS4_5SM1004TMEM4LOAD26SM100_TMEM_LOAD_32dp32b64xESZ_NS10_IS1B_S14_NSS_INS5_IJS15_SF_EEENS5_IJSF_SB_EEEEEEENS4_39AutoVectorizingCopyWithAssumedAlignmentILi128EEENS4_14SM90_TMA_STOREES22_S24_S24_EEEvvEEEEvNT_6ParamsE)
        /*0038*/ 	.word	0x00000000


	//----- nvinfo : EIATTR_MIN_STACK_SIZE
	.align		4
.L_27:
        /*003c*/ 	.byte	0x04, 0x12
        /*003e*/ 	.short	(.L_29 - .L_28)
	.align		4
.L_28:
        /*0040*/ 	.word	index@(_ZN7cutlass13device_kernelINS_4gemm6kernel13GemmUniversalIN4cute5tupleIJiiiiEEENS1_10collective13CollectiveMmaINS1_35MainloopSm100TmaUmmaWarpSpecializedILi34ELi2ELi4ENS5_IJNS4_1CILi1EEESB_SB_EEEEENS5_IJNSA_ILi128EEENSA_ILi64EEENSA_ILi32EEEEEEaNS5_IJlSB_lEEEaNS5_IJSB_llEEENS4_8TiledMMAINS4_8MMA_AtomIJNS4_15SM100_MMA_S8_SSIaaiLi128ELi64ELNS4_4UMMA5MajorE0ELSO_1ELNSN_8SaturateE0EEEEEENS4_6LayoutISC_NS5_IJNSA_ILi0EEEST_ST_EEEEENS5_IJNS4_10UnderscoreESW_SW_EEEEENS4_13SM90_TMA_LOADENS4_14ComposedLayoutINS4_7SwizzleILi1ELi4ELi3EEENS4_18smem_ptr_flag_bitsILi8EEENSS_INS5_IJNSA_ILi8EEESG_EEENS5_IJSG_SB_EEEEEEEvNS4_8identityESZ_NS10_INS11_ILi2ELi4ELi3EEES14_NSS_INS5_IJSF_S15_EEENS5_IJSB_SF_EEEEEEEvS1A_EENS_8epilogue10collective18CollectiveEpilogueINS1H_23Sm100TmaWarpSpecializedILi1ELi1ELi64ELb0ELb0EEEJSH_NS5_IJNSS_ISE_SB_EENSS_ISF_SB_EEEEEaSI_aSI_NS1H_6fusion15FusionCallbacksIS1L_NS1P_17LinearCombinationIaiaiLNS_15FloatRoundStyleE2EEESH_S1O_JEEENS4_5SM1004TMEM4LOAD26SM100_TMEM_LOAD_32dp32b64xESZ_NS10_IS1B_S14_NSS_INS5_IJS15_SF_EEENS5_IJSF_SB_EEEEEEENS4_39AutoVectorizingCopyWithAssumedAlignmentILi128EEENS4_14SM90_TMA_STOREES22_S24_S24_EEEvvEEEEvNT_6ParamsE)
        /*0044*/ 	.word	0x00000000
.L_29:


//--------------------- .nv.compat                --------------------------
	.section	.nv.compat,"",@"SHT_CUDA_COMPAT_INFO"
	.align	4
        /*0000*/ 	.byte	0x02, 0x09, 0x01, 0x00, 0x02, 0x02, 0x03, 0x00, 0x02, 0x05, 0x06, 0x00, 0x03, 0x07, 0x01, 0x01
        /*0010*/ 	.byte	0x02, 0x03, 0x01, 0x00, 0x02, 0x06, 0x01, 0x00, 0x04, 0x0b, 0x08, 0x00, 0x01, 0x00, 0x00, 0x00
        /*0020*/ 	.byte	0x00, 0x00, 0x00, 0x00


//--------------------- .nv.info._ZN7cutlass13device_kernelINS_4gemm6kernel13GemmUniversalIN4cute5tupleIJiiiiEEENS1_10collective13CollectiveMmaINS1_35MainloopSm100TmaUmmaWarpSpecializedILi34ELi2ELi4ENS5_IJNS4_1CILi1EEESB_SB_EEEEENS5_IJNSA_ILi128EEENSA_ILi64EEENSA_ILi32EEEEEEaNS5_IJlSB_lEEEaNS5_IJSB_llEEENS4_8TiledMMAINS4_8MMA_AtomIJNS4_15SM100_MMA_S8_SSIaaiLi128ELi64ELNS4_4UMMA5MajorE0ELSO_1ELNSN_8SaturateE0EEEEEENS4_6LayoutISC_NS5_IJNSA_ILi0EEEST_ST_EEEEENS5_IJNS4_10UnderscoreESW_SW_EEEEENS4_13SM90_TMA_LOADENS4_14ComposedLayoutINS4_7SwizzleILi1ELi4ELi3EEENS4_18smem_ptr_flag_bitsILi8EEENSS_INS5_IJNSA_ILi8EEESG_EEENS5_IJSG_SB_EEEEEEEvNS4_8identityESZ_NS10_INS11_ILi2ELi4ELi3EEES14_NSS_INS5_IJSF_S15_EEENS5_IJSB_SF_EEEEEEEvS1A_EENS_8epilogue10collective18CollectiveEpilogueINS1H_23Sm100TmaWarpSpecializedILi1ELi1ELi64ELb0ELb0EEEJSH_NS5_IJNSS_ISE_SB_EENSS_ISF_SB_EEEEEaSI_aSI_NS1H_6fusion15FusionCallbacksIS1L_NS1P_17LinearCombinationIaiaiLNS_15FloatRoundStyleE2EEESH_S1O_JEEENS4_5SM1004TMEM4LOAD26SM100_TMEM_LOAD_32dp32b64xESZ_NS10_IS1B_S14_NSS_INS5_IJS15_SF_EEENS5_IJSF_SB_EEEEEEENS4_39AutoVectorizingCopyWithAssumedAlignmentILi128EEENS4_14SM90_TMA_STOREES22_S24_S24_EEEvvEEEEvNT_6ParamsE --------------------------
	.section	.nv.info._ZN7cutlass13device_kernelINS_4gemm6kernel13GemmUniversalIN4cute5tupleIJiiiiEEENS1_10collective13CollectiveMmaINS1_35MainloopSm100TmaUmmaWarpSpecializedILi34ELi2ELi4ENS5_IJNS4_1CILi1EEESB_SB_EEEEENS5_IJNSA_ILi128EEENSA_ILi64EEENSA_ILi32EEEEEEaNS5_IJlSB_lEEEaNS5_IJSB_llEEENS4_8TiledMMAINS4_8MMA_AtomIJNS4_15SM100_MMA_S8_SSIaaiLi128ELi64ELNS4_4UMMA5MajorE0ELSO_1ELNSN_8SaturateE0EEEEEENS4_6LayoutISC_NS5_IJNSA_ILi0EEEST_ST_EEEEENS5_IJNS4_10UnderscoreESW_SW_EEEEENS4_13SM90_TMA_LOADENS4_14ComposedLayoutINS4_7SwizzleILi1ELi4ELi3EEENS4_18smem_ptr_flag_bitsILi8EEENSS_INS5_IJNSA_ILi8EEESG_EEENS5_IJSG_SB_EEEEEEEvNS4_8identityESZ_NS10_INS11_ILi2ELi4ELi3EEES14_NSS_INS5_IJSF_S15_EEENS5_IJSB_SF_EEEEEEEvS1A_EENS_8epilogue10collective18CollectiveEpilogueINS1H_23Sm100TmaWarpSpecializedILi1ELi1ELi64ELb0ELb0EEEJSH_NS5_IJNSS_ISE_SB_EENSS_ISF_SB_EEEEEaSI_aSI_NS1H_6fusion15FusionCallbacksIS1L_NS1P_17LinearCombinationIaiaiLNS_15FloatRoundStyleE2EEESH_S1O_JEEENS4_5SM1004TMEM4LOAD26SM100_TMEM_LOAD_32dp32b64xESZ_NS10_IS1B_S14_NSS_INS5_IJS15_SF_EEENS5_IJSF_SB_EEEEEEENS4_39AutoVectorizingCopyWithAssumedAlignmentILi128EEENS4_14SM90_TMA_STOREES22_S24_S24_EEEvvEEEEvNT_6ParamsE,"",@"SHT_CUDA_INFO"
	.sectionflags	@""
	.align	4


	//----- nvinfo : EIATTR_CUDA_API_VERSION
	.align		4
        /*0000*/ 	.byte	0x04, 0x37
        /*0002*/ 	.short	(.L_31 - .L_30)
.L_30:
        /*0004*/ 	.word	0x00000082


	//----- nvinfo : EIATTR_KPARAM_INFO
	.align		4
.L_31:
        /*0008*/ 	.byte	0x04, 0x17
        /*000a*/ 	.short	(.L_33 - .L_32)
.L_32:
        /*000c*/ 	.word	0x00000000
        /*0010*/ 	.short	0x0000
        /*0012*/ 	.short	0x0000
        /*0014*/ 	.byte	0x00, 0xf0, 0x01, 0x20


	//----- nvinfo : EIATTR_AT_ENTRY_FRAGMENTS
	.align		4
.L_33:
        /*0018*/ 	.byte	0x04, 0x4f
        /*001a*/ 	.short	(.L_35 - .L_34)


	//   ....[0]....
.L_34:
        /*001c*/ 	.word	0x00000006


	//----- nvinfo : EIATTR_RESERVED_SMEM_USED
	.align		4
.L_35:
        /*0020*/ 	.byte	0x01, 0x41
	.zero		2


	//----- nvinfo : EIATTR_SPARSE_MMA_MASK
	.align		4
        /*0024*/ 	.byte	0x03, 0x50
        /*0026*/ 	.short	0x0000


	//----- nvinfo : EIATTR_TCGEN05_1CTA_USED
	.align		4
        /*0028*/ 	.byte	0x01, 0x51
	.zero		2


	//----- nvinfo : EIATTR_MAXREG_COUNT
	.align		4
        /*002c*/ 	.byte	0x03, 0x1b
        /*002e*/ 	.short	0x00ff


	//----- nvinfo : EIATTR_NUM_BARRIERS
	.align		4
        /*0030*/ 	.byte	0x02, 0x4c
        /*0032*/ 	.byte	0x07
	.zero		1


	//----- nvinfo : EIATTR_EXTERNS
	.align		4
        /*0034*/ 	.byte	0x04, 0x0f
        /*0036*/ 	.short	(.L_37 - .L_36)


	//   ....[0]....
	.align		4
.L_36:
        /*0038*/ 	.word	index@(__assertfail)


	//----- nvinfo : EIATTR_MERCURY_ISA_VERSION
	.align		4
.L_37:
        /*003c*/ 	.byte	0x03, 0x5f
        /*003e*/ 	.short	0x0101


	//----- nvinfo : EIATTR_INT_WARP_WIDE_INSTR_OFFSETS
	.align		4
        /*0040*/ 	.byte	0x04, 0x31
        /*0042*/ 	.short	(.L_39 - .L_38)


	//   ....[0]....
.L_38:
        /*0044*/ 	.word	0x00002180


	//   ....[1]....
        /*0048*/ 	.word	0x00004b60


	//   ....[2]....
        /*004c*/ 	.word	0x00004b80


	//   ....[3]....
        /*0050*/ 	.word	0x00004bb0


	//   ....[4]....
        /*0054*/ 	.word	0x000055c0


	//   ....[5]....
        /*0058*/ 	.word	0x000056b0


	//----- nvinfo : EIATTR_COOP_GROUP_MASK_REGIDS
	.align		4
.L_39:
        /*005c*/ 	.byte	0x04, 0x29
        /*005e*/ 	.short	(.L_41 - .L_40)


	//   ....[0]....
.L_40:
        /*0060*/ 	.word	0xffffffff


	//   ....[1]....
        /*0064*/ 	.word	0xffffffff


	//   ....[2]....
        /*0068*/ 	.word	0xffffffff


	//   ....[3]....
        /*006c*/ 	.word	0xffffffff


	//   ....[4]....
        /*0070*/ 	.word	0xffffffff


	//   ....[5]....
        /*0074*/ 	.word	0xffffffff


	//   ....[6]....
        /*0078*/ 	.word	0xffffffff


	//   ....[7]....
        /*007c*/ 	.word	0xffffffff


	//   ....[8]....
        /*0080*/ 	.word	0xffffffff


	//   ....[9]....
        /*0084*/ 	.word	0xffffffff


	//   ....[10]....
        /*0088*/ 	.word	0xffffffff


	//   ....[11]....
        /*008c*/ 	.word	0xffffffff


	//   ....[12]....
        /*0090*/ 	.word	0xffffffff


	//----- nvinfo : EIATTR_COOP_GROUP_INSTR_OFFSETS
	.align		4
.L_41:
        /*0094*/ 	.byte	0x04, 0x28
        /*0096*/ 	.short	(.L_43 - .L_42)


	//   ....[0]....
.L_42:
        /*0098*/ 	.word	0x00000090


	//   ....[1]....
        /*009c*/ 	.word	0x000004d0


	//   ....[2]....
        /*00a0*/ 	.word	0x00000a30


	//   ....[3]....
        /*00a4*/ 	.word	0x00000b70


	//   ....[4]....
        /*00a8*/ 	.word	0x00000c70


	//   ....[5]....
        /*00ac*/ 	.word	0x00000de0


	//   ....[6]....
        /*00b0*/ 	.word	0x00000f80


	//   ....[7]....
        /*00b4*/ 	.word	0x00002060


	//   ....[8]....
        /*00b8*/ 	.word	0x00003f20


	//   ....[9]....
        /*00bc*/ 	.word	0x00004130


	//   ....[10]....
        /*00c0*/ 	.word	0x00004160


	//   ....[11]....
        /*00c4*/ 	.word	0x00004a40


	//   ....[12]....
        /*00c8*/ 	.word	0x00004c70


	//----- nvinfo : EIATTR_VRC_CTA_INIT_COUNT
	.align		4
.L_43:
        /*00cc*/ 	.byte	0x02, 0x4a
        /*00ce*/ 	.byte	0x80
	.zero		1


	//----- nvinfo : EIATTR_SYSCALL_OFFSETS
	.align		4
        /*00d0*/ 	.byte	0x04, 0x46
        /*00d2*/ 	.short	(.L_45 - .L_44)


	//   ....[0]....
.L_44:
        /*00d4*/ 	.word	0x000060e0


	//   ....[1]....
        /*00d8*/ 	.word	0x00006220


	//   ....[2]....
        /*00dc*/ 	.word	0x000069c0


	//----- nvinfo : EIATTR_MBARRIER_INSTR_OFFSETS
	.align		4
.L_45:
        /*00e0*/ 	.byte	0x04, 0x39
        /*00e2*/ 	.short	(.L_47 - .L_46)


	//   ....[0]....
.L_46:
        /*00e4*/ 	.word	0x000005d0
        /*00e8*/ 	.word	0x000000ff
        /*00ec*/ 	.word	0x00000000
        /*00f0*/ 	.short	0x0100
        /*00f2*/ 	.byte	0x05
	.zero		1


	//   ....[1]....
        /*00f4*/ 	.word	0x000005e0
        /*00f8*/ 	.word	0x000000ff
        /*00fc*/ 	.word	0x00000110
        /*0100*/ 	.short	0x0100
        /*0102*/ 	.byte	0x05
	.zero		1


	//   ....[2]....
        /*0104*/ 	.word	0x000005f0
        /*0108*/ 	.word	0x000000ff
        /*010c*/ 	.word	0x00000008
        /*0110*/ 	.short	0x0100
        /*0112*/ 	.byte	0x05
	.zero		1


	//   ....[3]....
        /*0114*/ 	.word	0x00000600
        /*0118*/ 	.word	0x000000ff
        /*011c*/ 	.word	0x00000118
        /*0120*/ 	.short	0x0100
        /*0122*/ 	.byte	0x05
	.zero		1


	//   ....[4]....
        /*0124*/ 	.word	0x00000610
        /*0128*/ 	.word	0x000000ff
        /*012c*/ 	.word	0x00000010
        /*0130*/ 	.short	0x0100
        /*0132*/ 	.byte	0x05
	.zero		1


	//   ....[5]....
        /*0134*/ 	.word	0x00000620
        /*0138*/ 	.word	0x000000ff
        /*013c*/ 	.word	0x00000120
        /*0140*/ 	.short	0x0100
        /*0142*/ 	.byte	0x05
	.zero		1


	//   ....[6]....
        /*0144*/ 	.word	0x00000630
        /*0148*/ 	.word	0x000000ff
        /*014c*/ 	.word	0x00000018
        /*0150*/ 	.short	0x0100
        /*0152*/ 	.byte	0x05
	.zero		1


	//   ....[7]....
        /*0154*/ 	.word	0x00000640
        /*0158*/ 	.word	0x000000ff
        /*015c*/ 	.word	0x00000128
        /*0160*/ 	.short	0x0100
        /*0162*/ 	.byte	0x05
	.zero		1


	//   ....[8]....
        /*0164*/ 	.word	0x00000650
        /*0168*/ 	.word	0x000000ff
        /*016c*/ 	.word	0x00000020
        /*0170*/ 	.short	0x0100
        /*0172*/ 	.byte	0x05
	.zero		1


	//   ....[9]....
        /*0174*/ 	.word	0x00000660
        /*0178*/ 	.word	0x000000ff
        /*017c*/ 	.word	0x00000130
        /*0180*/ 	.short	0x0100
        /*0182*/ 	.byte	0x05
	.zero		1


	//   ....[10]....
        /*0184*/ 	.word	0x00000670
        /*0188*/ 	.word	0x000000ff
        /*018c*/ 	.word	0x00000028
        /*0190*/ 	.short	0x0100
        /*0192*/ 	.byte	0x05
	.zero		1


	//   ....[11]....
        /*0194*/ 	.word	0x00000680
        /*0198*/ 	.word	0x000000ff
        /*019c*/ 	.word	0x00000138
        /*01a0*/ 	.short	0x0100
        /*01a2*/ 	.byte	0x05
	.zero		1


	//   ....[12]....
        /*01a4*/ 	.word	0x00000690
        /*01a8*/ 	.word	0x000000ff
        /*01ac*/ 	.word	0x00000030
        /*01b0*/ 	.short	0x0100
        /*01b2*/ 	.byte	0x05
	.zero		1


	//   ....[13]....
        /*01b4*/ 	.word	0x000006a0
        /*01b8*/ 	.word	0x000000ff
        /*01bc*/ 	.word	0x00000140
        /*01c0*/ 	.short	0x0100
        /*01c2*/ 	.byte	0x05
	.zero		1


	//   ....[14]....
        /*01c4*/ 	.word	0x000006b0
        /*01c8*/ 	.word	0x000000ff
        /*01cc*/ 	.word	0x00000038
        /*01d0*/ 	.short	0x0100
        /*01d2*/ 	.byte	0x05
	.zero		1


	//   ....[15]....
        /*01d4*/ 	.word	0x000006c0
        /*01d8*/ 	.word	0x000000ff
        /*01dc*/ 	.word	0x00000148
        /*01e0*/ 	.short	0x0100
        /*01e2*/ 	.byte	0x05
	.zero		1


	//   ....[16]....
        /*01e4*/ 	.word	0x000006d0
        /*01e8*/ 	.word	0x000000ff
        /*01ec*/ 	.word	0x00000040
        /*01f0*/ 	.short	0x0100
        /*01f2*/ 	.byte	0x05
	.zero		1


	//   ....[17]....
        /*01f4*/ 	.word	0x000006e0
        /*01f8*/ 	.word	0x000000ff
        /*01fc*/ 	.word	0x00000150
        /*0200*/ 	.short	0x0100
        /*0202*/ 	.byte	0x05
	.zero		1


	//   ....[18]....
        /*0204*/ 	.word	0x000006f0
        /*0208*/ 	.word	0x000000ff
        /*020c*/ 	.word	0x00000048
        /*0210*/ 	.short	0x0100
        /*0212*/ 	.byte	0x05
	.zero		1


	//   ....[19]....
        /*0214*/ 	.word	0x00000700
        /*0218*/ 	.word	0x000000ff
        /*021c*/ 	.word	0x00000158
        /*0220*/ 	.short	0x0100
        /*0222*/ 	.byte	0x05
	.zero		1


	//   ....[20]....
        /*0224*/ 	.word	0x00000710
        /*0228*/ 	.word	0x000000ff
        /*022c*/ 	.word	0x00000050
        /*0230*/ 	.short	0x0100
        /*0232*/ 	.byte	0x05
	.zero		1


	//   ....[21]....
        /*0234*/ 	.word	0x00000720
        /*0238*/ 	.word	0x000000ff
        /*023c*/ 	.word	0x00000160
        /*0240*/ 	.short	0x0100
        /*0242*/ 	.byte	0x05
	.zero		1


	//   ....[22]....
        /*0244*/ 	.word	0x00000730
        /*0248*/ 	.word	0x000000ff
        /*024c*/ 	.word	0x00000058
        /*0250*/ 	.short	0x0100
        /*0252*/ 	.byte	0x05
	.zero		1


	//   ....[23]....
        /*0254*/ 	.word	0x00000740
        /*0258*/ 	.word	0x000000ff
        /*025c*/ 	.word	0x00000168
        /*0260*/ 	.short	0x0100
        /*0262*/ 	.byte	0x05
	.zero		1


	//   ....[24]....
        /*0264*/ 	.word	0x00000750
        /*0268*/ 	.word	0x000000ff
        /*026c*/ 	.word	0x00000060
        /*0270*/ 	.short	0x0100
        /*0272*/ 	.byte	0x05
	.zero		1


	//   ....[25]....
        /*0274*/ 	.word	0x00000760
        /*0278*/ 	.word	0x000000ff
        /*027c*/ 	.word	0x00000170
        /*0280*/ 	.short	0x0100
        /*0282*/ 	.byte	0x05
	.zero		1


	//   ....[26]....
        /*0284*/ 	.word	0x00000770
        /*0288*/ 	.word	0x000000ff
        /*028c*/ 	.word	0x00000068
        /*0290*/ 	.short	0x0100
        /*0292*/ 	.byte	0x05
	.zero		1


	//   ....[27]....
        /*0294*/ 	.word	0x00000780
        /*0298*/ 	.word	0x000000ff
        /*029c*/ 	.word	0x00000178
        /*02a0*/ 	.short	0x0100
        /*02a2*/ 	.byte	0x05
	.zero		1


	//   ....[28]....
        /*02a4*/ 	.word	0x00000790
        /*02a8*/ 	.word	0x000000ff
        /*02ac*/ 	.word	0x00000070
        /*02b0*/ 	.short	0x0100
        /*02b2*/ 	.byte	0x05
	.zero		1


	//   ....[29]....
        /*02b4*/ 	.word	0x000007a0
        /*02b8*/ 	.word	0x000000ff
        /*02bc*/ 	.word	0x00000180
        /*02c0*/ 	.short	0x0100
        /*02c2*/ 	.byte	0x05
	.zero		1


	//   ....[30]....
        /*02c4*/ 	.word	0x000007b0
        /*02c8*/ 	.word	0x000000ff
        /*02cc*/ 	.word	0x00000078
        /*02d0*/ 	.short	0x0100
        /*02d2*/ 	.byte	0x05
	.zero		1


	//   ....[31]....
        /*02d4*/ 	.word	0x000007c0
        /*02d8*/ 	.word	0x000000ff
        /*02dc*/ 	.word	0x00000188
        /*02e0*/ 	.short	0x0100
        /*02e2*/ 	.byte	0x05
	.zero		1


	//   ....[32]....
        /*02e4*/ 	.word	0x000007d0
        /*02e8*/ 	.word	0x000000ff
        /*02ec*/ 	.word	0x00000080
        /*02f0*/ 	.short	0x0100
        /*02f2*/ 	.byte	0x05
	.zero		1


	//   ....[33]....
        /*02f4*/ 	.word	0x000007e0
        /*02f8*/ 	.word	0x000000ff
        /*02fc*/ 	.word	0x00000190
        /*0300*/ 	.short	0x0100
        /*0302*/ 	.byte	0x05
	.zero		1


	//   ....[34]....
        /*0304*/ 	.word	0x000007f0
        /*0308*/ 	.word	0x000000ff
        /*030c*/ 	.word	0x00000088
        /*0310*/ 	.short	0x0100
        /*0312*/ 	.byte	0x05
	.zero		1


	//   ....[35]....
        /*0314*/ 	.word	0x00000800
        /*0318*/ 	.word	0x000000ff
        /*031c*/ 	.word	0x00000198
        /*0320*/ 	.short	0x0100
        /*0322*/ 	.byte	0x05
	.zero		1


	//   ....[36]....
        /*0324*/ 	.word	0x00000810
        /*0328*/ 	.word	0x000000ff
        /*032c*/ 	.word	0x00000090
        /*0330*/ 	.short	0x0100
        /*0332*/ 	.byte	0x05
	.zero		1


	//   ....[37]....
        /*0334*/ 	.word	0x00000820
        /*0338*/ 	.word	0x000000ff
        /*033c*/ 	.word	0x000001a0
        /*0340*/ 	.short	0x0100
        /*0342*/ 	.byte	0x05
	.zero		1


	//   ....[38]....
        /*0344*/ 	.word	0x00000830
        /*0348*/ 	.word	0x000000ff
        /*034c*/ 	.word	0x00000098
        /*0350*/ 	.short	0x0100
        /*0352*/ 	.byte	0x05
	.zero		1


	//   ....[39]....
        /*0354*/ 	.word	0x00000840
        /*0358*/ 	.word	0x000000ff
        /*035c*/ 	.word	0x000001a8
        /*0360*/ 	.short	0x0100
        /*0362*/ 	.byte	0x05
	.zero		1


	//   ....[40]....
        /*0364*/ 	.word	0x00000850
        /*0368*/ 	.word	0x000000ff
        /*036c*/ 	.word	0x000000a0
        /*0370*/ 	.short	0x0100
        /*0372*/ 	.byte	0x05
	.zero		1


	//   ....[41]....
        /*0374*/ 	.word	0x00000860
        /*0378*/ 	.word	0x000000ff
        /*037c*/ 	.word	0x000001b0
        /*0380*/ 	.short	0x0100
        /*0382*/ 	.byte	0x05
	.zero		1


	//   ....[42]....
        /*0384*/ 	.word	0x00000870
        /*0388*/ 	.word	0x000000ff
        /*038c*/ 	.word	0x000000a8
        /*0390*/ 	.short	0x0100
        /*0392*/ 	.byte	0x05
	.zero		1


	//   ....[43]....
        /*0394*/ 	.word	0x00000880
        /*0398*/ 	.word	0x000000ff
        /*039c*/ 	.word	0x000001b8
        /*03a0*/ 	.short	0x0100
        /*03a2*/ 	.byte	0x05
	.zero		1


	//   ....[44]....
        /*03a4*/ 	.word	0x00000890
        /*03a8*/ 	.word	0x000000ff
        /*03ac*/ 	.word	0x000000b0
        /*03b0*/ 	.short	0x0100
        /*03b2*/ 	.byte	0x05
	.zero		1


	//   ....[45]....
        /*03b4*/ 	.word	0x000008a0
        /*03b8*/ 	.word	0x000000ff
        /*03bc*/ 	.word	0x000001c0
        /*03c0*/ 	.short	0x0100
        /*03c2*/ 	.byte	0x05
	.zero		1


	//   ....[46]....
        /*03c4*/ 	.word	0x000008b0
        /*03c8*/ 	.word	0x000000ff
        /*03cc*/ 	.word	0x000000b8
        /*03d0*/ 	.short	0x0100
        /*03d2*/ 	.byte	0x05
	.zero		1


	//   ....[47]....
        /*03d4*/ 	.word	0x000008c0
        /*03d8*/ 	.word	0x000000ff
        /*03dc*/ 	.word	0x000001c8
        /*03e0*/ 	.short	0x0100
        /*03e2*/ 	.byte	0x05
	.zero		1


	//   ....[48]....
        /*03e4*/ 	.word	0x000008d0
        /*03e8*/ 	.word	0x000000ff
        /*03ec*/ 	.word	0x000000c0
        /*03f0*/ 	.short	0x0100
        /*03f2*/ 	.byte	0x05
	.zero		1


	//   ....[49]....
        /*03f4*/ 	.word	0x000008e0
        /*03f8*/ 	.word	0x000000ff
        /*03fc*/ 	.word	0x000001d0
        /*0400*/ 	.short	0x0100
        /*0402*/ 	.byte	0x05
	.zero		1


	//   ....[50]....
        /*0404*/ 	.word	0x000008f0
        /*0408*/ 	.word	0x000000ff
        /*040c*/ 	.word	0x000000c8
        /*0410*/ 	.short	0x0100
        /*0412*/ 	.byte	0x05
	.zero		1


	//   ....[51]....
        /*0414*/ 	.word	0x00000900
        /*0418*/ 	.word	0x000000ff
        /*041c*/ 	.word	0x000001d8
        /*0420*/ 	.short	0x0100
        /*0422*/ 	.byte	0x05
	.zero		1


	//   ....[52]....
        /*0424*/ 	.word	0x00000910
        /*0428*/ 	.word	0x000000ff
        /*042c*/ 	.word	0x000000d0
        /*0430*/ 	.short	0x0100
        /*0432*/ 	.byte	0x05
	.zero		1


	//   ....[53]....
        /*0434*/ 	.word	0x00000920
        /*0438*/ 	.word	0x000000ff
        /*043c*/ 	.word	0x000001e0
        /*0440*/ 	.short	0x0100
        /*0442*/ 	.byte	0x05
	.zero		1


	//   ....[54]....
        /*0444*/ 	.word	0x00000930
        /*0448*/ 	.word	0x000000ff
        /*044c*/ 	.word	0x000000d8
        /*0450*/ 	.short	0x0100
        /*0452*/ 	.byte	0x05
	.zero		1


	//   ....[55]....
        /*0454*/ 	.word	0x00000940
        /*0458*/ 	.word	0x000000ff
        /*045c*/ 	.word	0x000001e8
        /*0460*/ 	.short	0x0100
        /*0462*/ 	.byte	0x05
	.zero		1


	//   ....[56]....
        /*0464*/ 	.word	0x00000950
        /*0468*/ 	.word	0x000000ff
        /*046c*/ 	.word	0x000000e0
        /*0470*/ 	.short	0x0100
        /*0472*/ 	.byte	0x05
	.zero		1


	//   ....[57]....
        /*0474*/ 	.word	0x00000960
        /*0478*/ 	.word	0x000000ff
        /*047c*/ 	.word	0x000001f0
        /*0480*/ 	.short	0x0100
        /*0482*/ 	.byte	0x05
	.zero		1


	//   ....[58]....
        /*0484*/ 	.word	0x00000970
        /*0488*/ 	.word	0x000000ff
        /*048c*/ 	.word	0x000000e8
        /*0490*/ 	.short	0x0100
        /*0492*/ 	.byte	0x05
	.zero		1


	//   ....[59]....
        /*0494*/ 	.word	0x00000980
        /*0498*/ 	.word	0x000000ff
        /*049c*/ 	.word	0x000001f8
        /*04a0*/ 	.short	0x0100
        /*04a2*/ 	.byte	0x05
	.zero		1


	//   ....[60]....
        /*04a4*/ 	.word	0x00000990
        /*04a8*/ 	.word	0x000000ff
        /*04ac*/ 	.word	0x000000f0
        /*04b0*/ 	.short	0x0100
        /*04b2*/ 	.byte	0x05
	.zero		1


	//   ....[61]....
        /*04b4*/ 	.word	0x000009a0
        /*04b8*/ 	.word	0x000000ff
        /*04bc*/ 	.word	0x00000200
        /*04c0*/ 	.short	0x0100
        /*04c2*/ 	.byte	0x05
	.zero		1


	//   ....[62]....
        /*04c4*/ 	.word	0x000009b0
        /*04c8*/ 	.word	0x000000ff
        /*04cc*/ 	.word	0x000000f8
        /*04d0*/ 	.short	0x0100
        /*04d2*/ 	.byte	0x05
	.zero		1


	//   ....[63]....
        /*04d4*/ 	.word	0x000009c0
        /*04d8*/ 	.word	0x000000ff
        /*04dc*/ 	.word	0x00000208
        /*04e0*/ 	.short	0x0100
        /*04e2*/ 	.byte	0x05
	.zero		1


	//   ....[64]....
        /*04e4*/ 	.word	0x000009d0
        /*04e8*/ 	.word	0x000000ff
        /*04ec*/ 	.word	0x00000100
        /*04f0*/ 	.short	0x0100
        /*04f2*/ 	.byte	0x05
	.zero		1


	//   ....[65]....
        /*04f4*/ 	.word	0x000009e0
        /*04f8*/ 	.word	0x000000ff
        /*04fc*/ 	.word	0x00000210
        /*0500*/ 	.short	0x0100
        /*0502*/ 	.byte	0x05
	.zero		1


	//   ....[66]....
        /*0504*/ 	.word	0x000009f0
        /*0508*/ 	.word	0x000000ff
        /*050c*/ 	.word	0x00000108
        /*0510*/ 	.short	0x0100
        /*0512*/ 	.byte	0x05
	.zero		1


	//   ....[67]....
        /*0514*/ 	.word	0x00000a00
        /*0518*/ 	.word	0x000000ff
        /*051c*/ 	.word	0x00000218
        /*0520*/ 	.short	0x0100
        /*0522*/ 	.byte	0x05
	.zero		1


	//   ....[68]....
        /*0524*/ 	.word	0x00000b40
        /*0528*/ 	.word	0x000000ff
        /*052c*/ 	.word	0x00000220
        /*0530*/ 	.short	0x0100
        /*0532*/ 	.byte	0x06
	.zero		1


	//   ....[69]....
        /*0534*/ 	.word	0x00000b50
        /*0538*/ 	.word	0x000000ff
        /*053c*/ 	.word	0x00000228
        /*0540*/ 	.short	0x0100
        /*0542*/ 	.byte	0x06
	.zero		1


	//   ....[70]....
        /*0544*/ 	.word	0x00000c40
        /*0548*/ 	.word	0x000000ff
        /*054c*/ 	.word	0x00000230
        /*0550*/ 	.short	0x0100
        /*0552*/ 	.byte	0x05
	.zero		1


	//   ....[71]....
        /*0554*/ 	.word	0x00000c50
        /*0558*/ 	.word	0x000000ff
        /*055c*/ 	.word	0x00000238
        /*0560*/ 	.short	0x0100
        /*0562*/ 	.byte	0x05
	.zero		1


	//   ....[72]....
        /*0564*/ 	.word	0x00000d90
        /*0568*/ 	.word	0x000000ff
        /*056c*/ 	.word	0x00000240
        /*0570*/ 	.short	0x0100
        /*0572*/ 	.byte	0x05
	.zero		1


	//   ....[73]....
        /*0574*/ 	.word	0x00000da0
        /*0578*/ 	.word	0x000000ff
        /*057c*/ 	.word	0x00000250
        /*0580*/ 	.short	0x0100
        /*0582*/ 	.byte	0x05
	.zero		1


	//   ....[74]....
        /*0584*/ 	.word	0x00000db0
        /*0588*/ 	.word	0x000000ff
        /*058c*/ 	.word	0x00000248
        /*0590*/ 	.short	0x0100
        /*0592*/ 	.byte	0x05
	.zero		1


	//   ....[75]....
        /*0594*/ 	.word	0x00000dc0
        /*0598*/ 	.word	0x000000ff
        /*059c*/ 	.word	0x00000258
        /*05a0*/ 	.short	0x0100
        /*05a2*/ 	.byte	0x05
	.zero		1


	//   ....[76]....
        /*05a4*/ 	.word	0x00000ef0
        /*05a8*/ 	.word	0x000000ff
        /*05ac*/ 	.word	0x00000260
        /*05b0*/ 	.short	0x0100
        /*05b2*/ 	.byte	0x06
	.zero		1


	//   ....[77]....
        /*05b4*/ 	.word	0x00000f00
        /*05b8*/ 	.word	0x000000ff
        /*05bc*/ 	.word	0x00000280
        /*05c0*/ 	.short	0x0100
        /*05c2*/ 	.byte	0x06
	.zero		1


	//   ....[78]....
        /*05c4*/ 	.word	0x00000f10
        /*05c8*/ 	.word	0x000000ff
        /*05cc*/ 	.word	0x00000268
        /*05d0*/ 	.short	0x0100
        /*05d2*/ 	.byte	0x06
	.zero		1


	//   ....[79]....
        /*05d4*/ 	.word	0x00000f20
        /*05d8*/ 	.word	0x000000ff
        /*05dc*/ 	.word	0x00000288
        /*05e0*/ 	.short	0x0100
        /*05e2*/ 	.byte	0x06
	.zero		1


	//   ....[80]....
        /*05e4*/ 	.word	0x00000f30
        /*05e8*/ 	.word	0x000000ff
        /*05ec*/ 	.word	0x00000270
        /*05f0*/ 	.short	0x0100
        /*05f2*/ 	.byte	0x06
	.zero		1


	//   ....[81]....
        /*05f4*/ 	.word	0x00000f40
        /*05f8*/ 	.word	0x000000ff
        /*05fc*/ 	.word	0x00000290
        /*0600*/ 	.short	0x0100
        /*0602*/ 	.byte	0x06
	.zero		1


	//   ....[82]....
        /*0604*/ 	.word	0x00000f50
        /*0608*/ 	.word	0x000000ff
        /*060c*/ 	.word	0x00000278
        /*0610*/ 	.short	0x0100
        /*0612*/ 	.byte	0x06
	.zero		1


	//   ....[83]....
        /*0614*/ 	.word	0x00000f60
        /*0618*/ 	.word	0x000000ff
        /*061c*/ 	.word	0x00000298
        /*0620*/ 	.short	0x0100
        /*0622*/ 	.byte	0x06
	.zero		1


	//   ....[84]....
        /*0624*/ 	.word	0x00001050
        /*0628*/ 	.word	0x000000ff
        /*062c*/ 	.word	0x000002a0
        /*0630*/ 	.short	0x0100
        /*0632*/ 	.byte	0x05
	.zero		1


	//   ....[85]....
        /*0634*/ 	.word	0x00001060
        /*0638*/ 	.word	0x000000ff
        /*063c*/ 	.word	0x000002b0
        /*0640*/ 	.short	0x0100
        /*0642*/ 	.byte	0x05
	.zero		1


	//   ....[86]....
        /*0644*/ 	.word	0x00001070
        /*0648*/ 	.word	0x000000ff
        /*064c*/ 	.word	0x000002a8
        /*0650*/ 	.short	0x0100
        /*0652*/ 	.byte	0x05
	.zero		1


	//   ....[87]....
        /*0654*/ 	.word	0x00001080
        /*0658*/ 	.word	0x000000ff
        /*065c*/ 	.word	0x000002b8
        /*0660*/ 	.short	0x0100
        /*0662*/ 	.byte	0x05
	.zero		1


	//   ....[88]....
        /*0664*/ 	.word	0x00001960
        /*0668*/ 	.word	0x00000003
        /*066c*/ 	.word	0x000002b0
        /*0670*/ 	.short	0x010a
        /*0672*/ 	.byte	0xff
	.zero		1


	//   ....[89]....
        /*0674*/ 	.word	0x00001990
        /*0678*/ 	.word	0x00000003
        /*067c*/ 	.word	0x000002a0
        /*0680*/ 	.short	0x0101
        /*0682*/ 	.byte	0xff
	.zero		1


	//   ....[90]....
        /*0684*/ 	.word	0x00001a60
        /*0688*/ 	.word	0x000000ff
        /*068c*/ 	.word	0x00000110
        /*0690*/ 	.short	0x010a
        /*0692*/ 	.byte	0x08
	.zero		1


	//   ....[91]....
        /*0694*/ 	.word	0x00001b00
        /*0698*/ 	.word	0x000000ff
        /*069c*/ 	.word	0x00000110
        /*06a0*/ 	.short	0x010a
        /*06a2*/ 	.byte	0x21
	.zero		1


	//   ....[92]....
        /*06a4*/ 	.word	0x00001c50
        /*06a8*/ 	.word	0x000000ff
        /*06ac*/ 	.word	0x00000110
        /*06b0*/ 	.short	0x010a
        /*06b2*/ 	.byte	0x08
	.zero		1


	//   ....[93]....
        /*06b4*/ 	.word	0x00001d60
        /*06b8*/ 	.word	0x000000ff
        /*06bc*/ 	.word	0x00000238
        /*06c0*/ 	.short	0x0101
        /*06c2*/ 	.byte	0x04
	.zero		1


	//   ....[94]....
        /*06c4*/ 	.word	0x00001d80
        /*06c8*/ 	.word	0x000000ff
        /*06cc*/ 	.word	0x00000110
        /*06d0*/ 	.short	0x010a
        /*06d2*/ 	.byte	0x08
	.zero		1


	//   ....[95]....
        /*06d4*/ 	.word	0x00001e00
        /*06d8*/ 	.word	0x000000ff
        /*06dc*/ 	.word	0x00000110
        /*06e0*/ 	.short	0x010a
        /*06e2*/ 	.byte	0x11
	.zero		1


	//   ....[96]....
        /*06e4*/ 	.word	0x00001f50
        /*06e8*/ 	.word	0x000000ff
        /*06ec*/ 	.word	0x00000110
        /*06f0*/ 	.short	0x010a
        /*06f2*/ 	.byte	0x08
	.zero		1


	//   ....[97]....
        /*06f4*/ 	.word	0x00002090
        /*06f8*/ 	.word	0x00000002
        /*06fc*/ 	.word	0x00000240
        /*0700*/ 	.short	0x010a
        /*0702*/ 	.byte	0xff
	.zero		1


	//   ....[98]....
        /*0704*/ 	.word	0x00002150
        /*0708*/ 	.word	0x00000002
        /*070c*/ 	.word	0x00000000
        /*0710*/ 	.short	0x0101
        /*0712*/ 	.byte	0xff
	.zero		1


	//   ....[99]....
        /*0714*/ 	.word	0x000026b0
        /*0718*/ 	.word	0x000000ff
        /*071c*/ 	.word	0x00000000
        /*0720*/ 	.short	0x010a
        /*0722*/ 	.byte	0x05
	.zero		1


	//   ....[100]....
        /*0724*/ 	.word	0x00002740
        /*0728*/ 	.word	0x000000ff
        /*072c*/ 	.word	0x00000000
        /*0730*/ 	.short	0x010a
        /*0732*/ 	.byte	0x05
	.zero		1


	//   ....[101]....
        /*0734*/ 	.word	0x000027d0
        /*0738*/ 	.word	0x000000ff
        /*073c*/ 	.word	0x00000000
        /*0740*/ 	.short	0x010a
        /*0742*/ 	.byte	0x05
	.zero		1


	//   ....[102]....
        /*0744*/ 	.word	0x00002860
        /*0748*/ 	.word	0x000000ff
        /*074c*/ 	.word	0x00000000
        /*0750*/ 	.short	0x010a
        /*0752*/ 	.byte	0x05
	.zero		1


	//   ....[103]....
        /*0754*/ 	.word	0x000028f0
        /*0758*/ 	.word	0x000000ff
        /*075c*/ 	.word	0x00000000
        /*0760*/ 	.short	0x010a
        /*0762*/ 	.byte	0x05
	.zero		1


	//   ....[104]....
        /*0764*/ 	.word	0x00002980
        /*0768*/ 	.word	0x000000ff
        /*076c*/ 	.word	0x00000000
        /*0770*/ 	.short	0x010a
        /*0772*/ 	.byte	0x05
	.zero		1


	//   ....[105]....
        /*0774*/ 	.word	0x00002a10
        /*0778*/ 	.word	0x000000ff
        /*077c*/ 	.word	0x00000000
        /*0780*/ 	.short	0x010a
        /*0782*/ 	.byte	0x05
	.zero		1


	//   ....[106]....
        /*0784*/ 	.word	0x00002aa0
        /*0788*/ 	.word	0x000000ff
        /*078c*/ 	.word	0x00000000
        /*0790*/ 	.short	0x010a
        /*0792*/ 	.byte	0x05
	.zero		1


	//   ....[107]....
        /*0794*/ 	.word	0x00002b30
        /*0798*/ 	.word	0x000000ff
        /*079c*/ 	.word	0x00000000
        /*07a0*/ 	.short	0x010a
        /*07a2*/ 	.byte	0x05
	.zero		1


	//   ....[108]....
        /*07a4*/ 	.word	0x00002bc0
        /*07a8*/ 	.word	0x000000ff
        /*07ac*/ 	.word	0x00000000
        /*07b0*/ 	.short	0x010a
        /*07b2*/ 	.byte	0x05
	.zero		1


	//   ....[109]....
        /*07b4*/ 	.word	0x00002c50
        /*07b8*/ 	.word	0x000000ff
        /*07bc*/ 	.word	0x00000000
        /*07c0*/ 	.short	0x010a
        /*07c2*/ 	.byte	0x05
	.zero		1


	//   ....[110]....
        /*07c4*/ 	.word	0x00002ce0
        /*07c8*/ 	.word	0x000000ff
        /*07cc*/ 	.word	0x00000000
        /*07d0*/ 	.short	0x010a
        /*07d2*/ 	.byte	0x05
	.zero		1


	//   ....[111]....
        /*07d4*/ 	.word	0x00002d70
        /*07d8*/ 	.word	0x000000ff
        /*07dc*/ 	.word	0x00000000
        /*07e0*/ 	.short	0x010a
        /*07e2*/ 	.byte	0x05
	.zero		1


	//   ....[112]....
        /*07e4*/ 	.word	0x00002e00
        /*07e8*/ 	.word	0x000000ff
        /*07ec*/ 	.word	0x00000000
        /*07f0*/ 	.short	0x010a
        /*07f2*/ 	.byte	0x05
	.zero		1


	//   ....[113]....
        /*07f4*/ 	.word	0x00002e90
        /*07f8*/ 	.word	0x000000ff
        /*07fc*/ 	.word	0x00000000
        /*0800*/ 	.short	0x010a
        /*0802*/ 	.byte	0x05
	.zero		1


	//   ....[114]....
        /*0804*/ 	.word	0x00002f20
        /*0808*/ 	.word	0x000000ff
        /*080c*/ 	.word	0x00000000
        /*0810*/ 	.short	0x010a
        /*0812*/ 	.byte	0x05
	.zero		1


	//   ....[115]....
        /*0814*/ 	.word	0x00002fb0
        /*0818*/ 	.word	0x000000ff
        /*081c*/ 	.word	0x00000000
        /*0820*/ 	.short	0x010a
        /*0822*/ 	.byte	0x05
	.zero		1


	//   ....[116]....
        /*0824*/ 	.word	0x00003040
        /*0828*/ 	.word	0x000000ff
        /*082c*/ 	.word	0x00000000
        /*0830*/ 	.short	0x010a
        /*0832*/ 	.byte	0x05
	.zero		1


	//   ....[117]....
        /*0834*/ 	.word	0x000030d0
        /*0838*/ 	.word	0x000000ff
        /*083c*/ 	.word	0x00000000
        /*0840*/ 	.short	0x010a
        /*0842*/ 	.byte	0x05
	.zero		1


	//   ....[118]....
        /*0844*/ 	.word	0x00003160
        /*0848*/ 	.word	0x000000ff
        /*084c*/ 	.word	0x00000000
        /*0850*/ 	.short	0x010a
        /*0852*/ 	.byte	0x05
	.zero		1


	//   ....[119]....
        /*0854*/ 	.word	0x000031f0
        /*0858*/ 	.word	0x000000ff
        /*085c*/ 	.word	0x00000000
        /*0860*/ 	.short	0x010a
        /*0862*/ 	.byte	0x05
	.zero		1


	//   ....[120]....
        /*0864*/ 	.word	0x00003280
        /*0868*/ 	.word	0x000000ff
        /*086c*/ 	.word	0x00000000
        /*0870*/ 	.short	0x010a
        /*0872*/ 	.byte	0x05
	.zero		1


	//   ....[121]....
        /*0874*/ 	.word	0x00003310
        /*0878*/ 	.word	0x000000ff
        /*087c*/ 	.word	0x00000000
        /*0880*/ 	.short	0x010a
        /*0882*/ 	.byte	0x05
	.zero		1


	//   ....[122]....
        /*0884*/ 	.word	0x000033a0
        /*0888*/ 	.word	0x000000ff
        /*088c*/ 	.word	0x00000000
        /*0890*/ 	.short	0x010a
        /*0892*/ 	.byte	0x05
	.zero		1


	//   ....[123]....
        /*0894*/ 	.word	0x00003430
        /*0898*/ 	.word	0x000000ff
        /*089c*/ 	.word	0x00000000
        /*08a0*/ 	.short	0x010a
        /*08a2*/ 	.byte	0x05
	.zero		1


	//   ....[124]....
        /*08a4*/ 	.word	0x000034c0
        /*08a8*/ 	.word	0x000000ff
        /*08ac*/ 	.word	0x00000000
        /*08b0*/ 	.short	0x010a
        /*08b2*/ 	.byte	0x05
	.zero		1


	//   ....[125]....
        /*08b4*/ 	.word	0x00003550
        /*08b8*/ 	.word	0x000000ff
        /*08bc*/ 	.word	0x00000000
        /*08c0*/ 	.short	0x010a
        /*08c2*/ 	.byte	0x05
	.zero		1


	//   ....[126]....
        /*08c4*/ 	.word	0x000035e0
        /*08c8*/ 	.word	0x000000ff
        /*08cc*/ 	.word	0x00000000
        /*08d0*/ 	.short	0x010a
        /*08d2*/ 	.byte	0x05
	.zero		1


	//   ....[127]....
        /*08d4*/ 	.word	0x00003670
        /*08d8*/ 	.word	0x000000ff
        /*08dc*/ 	.word	0x00000000
        /*08e0*/ 	.short	0x010a
        /*08e2*/ 	.byte	0x05
	.zero		1


	//   ....[128]....
        /*08e4*/ 	.word	0x00003700
        /*08e8*/ 	.word	0x000000ff
        /*08ec*/ 	.word	0x00000000
        /*08f0*/ 	.short	0x010a
        /*08f2*/ 	.byte	0x05
	.zero		1


	//   ....[129]....
        /*08f4*/ 	.word	0x00003790
        /*08f8*/ 	.word	0x000000ff
        /*08fc*/ 	.word	0x00000000
        /*0900*/ 	.short	0x010a
        /*0902*/ 	.byte	0x05
	.zero		1


	//   ....[130]....
        /*0904*/ 	.word	0x00003820
        /*0908*/ 	.word	0x000000ff
        /*090c*/ 	.word	0x00000000
        /*0910*/ 	.short	0x010a
        /*0912*/ 	.byte	0x05
	.zero		1


	//   ....[131]....
        /*0914*/ 	.word	0x000038b0
        /*0918*/ 	.word	0x000000ff
        /*091c*/ 	.word	0x00000000
        /*0920*/ 	.short	0x010a
        /*0922*/ 	.byte	0x05
	.zero		1


	//   ....[132]....
        /*0924*/ 	.word	0x00003950
        /*0928*/ 	.word	0x00000000
        /*092c*/ 	.word	0x00000000
        /*0930*/ 	.short	0x010a
        /*0932*/ 	.byte	0xff
	.zero		1


	//   ....[133]....
        /*0934*/ 	.word	0x00003a70
        /*0938*/ 	.word	0x00000000
        /*093c*/ 	.word	0x000002a0
        /*0940*/ 	.short	0x010a
        /*0942*/ 	.byte	0xff
	.zero		1


	//   ....[134]....
        /*0944*/ 	.word	0x00003ad0
        /*0948*/ 	.word	0x00000004
        /*094c*/ 	.word	0x00000000
        /*0950*/ 	.short	0x0101
        /*0952*/ 	.byte	0xff
	.zero		1


	//   ....[135]....
        /*0954*/ 	.word	0x00003af0
        /*0958*/ 	.word	0x000000ff
        /*095c*/ 	.word	0x00000250
        /*0960*/ 	.short	0x010a
        /*0962*/ 	.byte	0x05
	.zero		1


	//   ....[136]....
        /*0964*/ 	.word	0x00003c10
        /*0968*/ 	.word	0x00000000
        /*096c*/ 	.word	0x00000240
        /*0970*/ 	.short	0x010a
        /*0972*/ 	.byte	0xff
	.zero		1


	//   ....[137]....
        /*0974*/ 	.word	0x00003d20
        /*0978*/ 	.word	0x00000000
        /*097c*/ 	.word	0x00000000
        /*0980*/ 	.short	0x0101
        /*0982*/ 	.byte	0xff
	.zero		1


	//   ....[138]....
        /*0984*/ 	.word	0x00003db0
        /*0988*/ 	.word	0x000000ff
        /*098c*/ 	.word	0x00000250
        /*0990*/ 	.short	0x0106
        /*0992*/ 	.byte	0x05
	.zero		1


	//   ....[139]....
        /*0994*/ 	.word	0x00003dd0
        /*0998*/ 	.word	0x000000ff
        /*099c*/ 	.word	0x00000250
        /*09a0*/ 	.short	0x010a
        /*09a2*/ 	.byte	0x05
	.zero		1


	//   ....[140]....
        /*09a4*/ 	.word	0x00003e60
        /*09a8*/ 	.word	0x000000ff
        /*09ac*/ 	.word	0x00000250
        /*09b0*/ 	.short	0x0106
        /*09b2*/ 	.byte	0x04
	.zero		1


	//   ....[141]....
        /*09b4*/ 	.word	0x00003ea0
        /*09b8*/ 	.word	0x00000000
        /*09bc*/ 	.word	0x00000250
        /*09c0*/ 	.short	0x010a
        /*09c2*/ 	.byte	0xff
	.zero		1


	//   ....[142]....
        /*09c4*/ 	.word	0x00004370
        /*09c8*/ 	.word	0x00000000
        /*09cc*/ 	.word	0x00000240
        /*09d0*/ 	.short	0x010a
        /*09d2*/ 	.byte	0xff
	.zero		1


	//   ....[143]....
        /*09d4*/ 	.word	0x00004470
        /*09d8*/ 	.word	0x00000003
        /*09dc*/ 	.word	0x00000000
        /*09e0*/ 	.short	0x0101
        /*09e2*/ 	.byte	0xff
	.zero		1


	//   ....[144]....
        /*09e4*/ 	.word	0x00004480
        /*09e8*/ 	.word	0x000000ff
        /*09ec*/ 	.word	0x00000000
        /*09f0*/ 	.short	0x010a
        /*09f2*/ 	.byte	0x04
	.zero		1


	//   ....[145]....
        /*09f4*/ 	.word	0x000044a0
        /*09f8*/ 	.word	0x000000ff
        /*09fc*/ 	.word	0x00000280
        /*0a00*/ 	.short	0x010a
        /*0a02*/ 	.byte	0x09
	.zero		1


	//   ....[146]....
        /*0a04*/ 	.word	0x00004580
        /*0a08*/ 	.word	0x000000ff
        /*0a0c*/ 	.word	0x00000000
        /*0a10*/ 	.short	0x010a
        /*0a12*/ 	.byte	0x07
	.zero		1


	//   ....[147]....
        /*0a14*/ 	.word	0x00004690
        /*0a18*/ 	.word	0x000000ff
        /*0a1c*/ 	.word	0x00000000
        /*0a20*/ 	.short	0x010a
        /*0a22*/ 	.byte	0x04
	.zero		1


	//   ....[148]....
        /*0a24*/ 	.word	0x00004870
        /*0a28*/ 	.word	0x000000ff
        /*0a2c*/ 	.word	0x00000000
        /*0a30*/ 	.short	0x010a
        /*0a32*/ 	.byte	0x05
	.zero		1


	//   ....[149]....
        /*0a34*/ 	.word	0x00004900
        /*0a38*/ 	.word	0x000000ff
        /*0a3c*/ 	.word	0x00000000
        /*0a40*/ 	.short	0x010a
        /*0a42*/ 	.byte	0x05
	.zero		1


	//   ....[150]....
        /*0a44*/ 	.word	0x00004990
        /*0a48*/ 	.word	0x000000ff
        /*0a4c*/ 	.word	0x00000000
        /*0a50*/ 	.short	0x010a
        /*0a52*/ 	.byte	0x05
	.zero		1


	//   ....[151]....
        /*0a54*/ 	.word	0x00004a20
        /*0a58*/ 	.word	0x000000ff
        /*0a5c*/ 	.word	0x00000000
        /*0a60*/ 	.short	0x010a
        /*0a62*/ 	.byte	0x07
	.zero		1


	//   ....[152]....
        /*0a64*/ 	.word	0x00004e60
        /*0a68*/ 	.word	0x00000000
        /*0a6c*/ 	.word	0x00000240
        /*0a70*/ 	.short	0x010a
        /*0a72*/ 	.byte	0xff
	.zero		1


	//   ....[153]....
        /*0a74*/ 	.word	0x00004f50
        /*0a78*/ 	.word	0x00000000
        /*0a7c*/ 	.word	0x00000000
        /*0a80*/ 	.short	0x0101
        /*0a82*/ 	.byte	0xff
	.zero		1


	//   ....[154]....
        /*0a84*/ 	.word	0x00005270
        /*0a88*/ 	.word	0x000000ff
        /*0a8c*/ 	.word	0x00000238
        /*0a90*/ 	.short	0x010a
        /*0a92*/ 	.byte	0x06
	.zero		1


	//   ....[155]....
        /*0a94*/ 	.word	0x000053f0
        /*0a98*/ 	.word	0x000000ff
        /*0a9c*/ 	.word	0x00000228
        /*0aa0*/ 	.short	0x010a
        /*0aa2*/ 	.byte	0x06
	.zero		1


	//   ....[156]....
        /*0aa4*/ 	.word	0x00005720
        /*0aa8*/ 	.word	0x000000ff
        /*0aac*/ 	.word	0x00000220
        /*0ab0*/ 	.short	0x010b
        /*0ab2*/ 	.byte	0x06
	.zero		1


	//   ....[157]....
        /*0ab4*/ 	.word	0x00005740
        /*0ab8*/ 	.word	0x000000ff
        /*0abc*/ 	.word	0x00000000
        /*0ac0*/ 	.short	0x0101
        /*0ac2*/ 	.byte	0x25
	.zero		1


	//   ....[158]....
        /*0ac4*/ 	.word	0x00005780
        /*0ac8*/ 	.word	0x00000000
        /*0acc*/ 	.word	0x00000228
        /*0ad0*/ 	.short	0x010a
        /*0ad2*/ 	.byte	0xff
	.zero		1


	//   ....[159]....
        /*0ad4*/ 	.word	0x00005af0
        /*0ad8*/ 	.word	0x00000000
        /*0adc*/ 	.word	0x00000240
        /*0ae0*/ 	.short	0x010a
        /*0ae2*/ 	.byte	0xff
	.zero		1


	//   ....[160]....
        /*0ae4*/ 	.word	0x00005c00
        /*0ae8*/ 	.word	0x00000000
        /*0aec*/ 	.word	0x00000000
        /*0af0*/ 	.short	0x0101
        /*0af2*/ 	.byte	0xff
	.zero		1


	//   ....[161]....
        /*0af4*/ 	.word	0x000065a0
        /*0af8*/ 	.word	0x000000ff
        /*0afc*/ 	.word	0x00000220
        /*0b00*/ 	.short	0x010a
        /*0b02*/ 	.byte	0x2b
	.zero		1


	//   ....[162]....
        /*0b04*/ 	.word	0x000065b0
        /*0b08*/ 	.word	0x00000094
        /*0b0c*/ 	.word	0x00000260
        /*0b10*/ 	.short	0x010a
        /*0b12*/ 	.byte	0xff
	.zero		1


	//   ....[163]....
        /*0b14*/ 	.word	0x00006740
        /*0b18*/ 	.word	0x000000ff
        /*0b1c*/ 	.word	0x00000220
        /*0b20*/ 	.short	0x010a
        /*0b22*/ 	.byte	0x2b
	.zero		1


	//   ....[164]....
        /*0b24*/ 	.word	0x00006840
        /*0b28*/ 	.word	0x000000ff
        /*0b2c*/ 	.word	0x00000000
        /*0b30*/ 	.short	0x0101
        /*0b32*/ 	.byte	0x04
	.zero		1


	//   ....[165]....
        /*0b34*/ 	.word	0x000068a0
        /*0b38*/ 	.word	0x00000094
        /*0b3c*/ 	.word	0x00000260
        /*0b40*/ 	.short	0x010a
        /*0b42*/ 	.byte	0xff
	.zero		1


	//   ....[166]....
        /*0b44*/ 	.word	0x00006c10
        /*0b48*/ 	.word	0x000000ff
        /*0b4c*/ 	.word	0x00000000
        /*0b50*/ 	.short	0x0101
        /*0b52*/ 	.byte	0x05
	.zero		1


	//   ....[167]....
        /*0b54*/ 	.word	0x00007e00
        /*0b58*/ 	.word	0x00000003
        /*0b5c*/ 	.word	0x000002b0
        /*0b60*/ 	.short	0x010a
        /*0b62*/ 	.byte	0xff
	.zero		1


	//   ....[168]....
        /*0b64*/ 	.word	0x00007e60
        /*0b68*/ 	.word	0x00000002
        /*0b6c*/ 	.word	0x00000110
        /*0b70*/ 	.short	0x010a
        /*0b72*/ 	.byte	0xff
	.zero		1


	//   ....[169]....
        /*0b74*/ 	.word	0x00007ec0
        /*0b78*/ 	.word	0x00000002
        /*0b7c*/ 	.word	0x00000110
        /*0b80*/ 	.short	0x010a
        /*0b82*/ 	.byte	0xff
	.zero		1


	//   ....[170]....
        /*0b84*/ 	.word	0x00007f10
        /*0b88*/ 	.word	0x00000002
        /*0b8c*/ 	.word	0x00000240
        /*0b90*/ 	.short	0x010a
        /*0b92*/ 	.byte	0xff
	.zero		1


	//   ....[171]....
        /*0b94*/ 	.word	0x00007f70
        /*0b98*/ 	.word	0x00000000
        /*0b9c*/ 	.word	0x00000000
        /*0ba0*/ 	.short	0x010a
        /*0ba2*/ 	.byte	0xff
	.zero		1


	//   ....[172]....
        /*0ba4*/ 	.word	0x00007fd0
        /*0ba8*/ 	.word	0x00000000
        /*0bac*/ 	.word	0x00000000
        /*0bb0*/ 	.short	0x010a
        /*0bb2*/ 	.byte	0xff
	.zero		1


	//   ....[173]....
        /*0bb4*/ 	.word	0x00008030
        /*0bb8*/ 	.word	0x00000000
        /*0bbc*/ 	.word	0x00000000
        /*0bc0*/ 	.short	0x010a
        /*0bc2*/ 	.byte	0xff
	.zero		1


	//   ....[174]....
        /*0bc4*/ 	.word	0x00008090
        /*0bc8*/ 	.word	0x00000000
        /*0bcc*/ 	.word	0x00000000
        /*0bd0*/ 	.short	0x010a
        /*0bd2*/ 	.byte	0xff
	.zero		1


	//   ....[175]....
        /*0bd4*/ 	.word	0x000080f0
        /*0bd8*/ 	.word	0x00000000
        /*0bdc*/ 	.word	0x00000000
        /*0be0*/ 	.short	0x010a
        /*0be2*/ 	.byte	0xff
	.zero		1


	//   ....[176]....
        /*0be4*/ 	.word	0x00008150
        /*0be8*/ 	.word	0x00000000
        /*0bec*/ 	.word	0x00000000
        /*0bf0*/ 	.short	0x010a
        /*0bf2*/ 	.byte	0xff
	.zero		1


	//   ....[177]....
        /*0bf4*/ 	.word	0x000081b0
        /*0bf8*/ 	.word	0x00000000
        /*0bfc*/ 	.word	0x00000000
        /*0c00*/ 	.short	0x010a
        /*0c02*/ 	.byte	0xff
	.zero		1


	//   ....[178]....
        /*0c04*/ 	.word	0x00008210
        /*0c08*/ 	.word	0x00000000
        /*0c0c*/ 	.word	0x00000000
        /*0c10*/ 	.short	0x010a
        /*0c12*/ 	.byte	0xff
	.zero		1


	//   ....[179]....
        /*0c14*/ 	.word	0x00008270
        /*0c18*/ 	.word	0x00000000
        /*0c1c*/ 	.word	0x00000000
        /*0c20*/ 	.short	0x010a
        /*0c22*/ 	.byte	0xff
	.zero		1


	//   ....[180]....
        /*0c24*/ 	.word	0x000082d0
        /*0c28*/ 	.word	0x00000000
        /*0c2c*/ 	.word	0x00000000
        /*0c30*/ 	.short	0x010a
        /*0c32*/ 	.byte	0xff
	.zero		1


	//   ....[181]....
        /*0c34*/ 	.word	0x00008330
        /*0c38*/ 	.word	0x00000000
        /*0c3c*/ 	.word	0x00000000
        /*0c40*/ 	.short	0x010a
        /*0c42*/ 	.byte	0xff
	.zero		1


	//   ....[182]....
        /*0c44*/ 	.word	0x00008390
        /*0c48*/ 	.word	0x00000000
        /*0c4c*/ 	.word	0x00000000
        /*0c50*/ 	.short	0x010a
        /*0c52*/ 	.byte	0xff
	.zero		1


	//   ....[183]....
        /*0c54*/ 	.word	0x000083f0
        /*0c58*/ 	.word	0x00000000
        /*0c5c*/ 	.word	0x00000000
        /*0c60*/ 	.short	0x010a
        /*0c62*/ 	.byte	0xff
	.zero		1


	//   ....[184]....
        /*0c64*/ 	.word	0x00008450
        /*0c68*/ 	.word	0x00000000
        /*0c6c*/ 	.word	0x00000000
        /*0c70*/ 	.short	0x010a
        /*0c72*/ 	.byte	0xff
	.zero		1


	//   ....[185]....
        /*0c74*/ 	.word	0x000084b0
        /*0c78*/ 	.word	0x00000000
        /*0c7c*/ 	.word	0x00000000
        /*0c80*/ 	.short	0x010a
        /*0c82*/ 	.byte	0xff
	.zero		1


	//   ....[186]....
        /*0c84*/ 	.word	0x00008510
        /*0c88*/ 	.word	0x00000000
        /*0c8c*/ 	.word	0x00000000
        /*0c90*/ 	.short	0x010a
        /*0c92*/ 	.byte	0xff
	.zero		1


	//   ....[187]....
        /*0c94*/ 	.word	0x00008570
        /*0c98*/ 	.word	0x00000000
        /*0c9c*/ 	.word	0x00000000
        /*0ca0*/ 	.short	0x010a
        /*0ca2*/ 	.byte	0xff
	.zero		1


	//   ....[188]....
        /*0ca4*/ 	.word	0x000085d0
        /*0ca8*/ 	.word	0x00000000
        /*0cac*/ 	.word	0x00000000
        /*0cb0*/ 	.short	0x010a
        /*0cb2*/ 	.byte	0xff
	.zero		1


	//   ....[189]....
        /*0cb4*/ 	.word	0x00008630
        /*0cb8*/ 	.word	0x00000000
        /*0cbc*/ 	.word	0x00000000
        /*0cc0*/ 	.short	0x010a
        /*0cc2*/ 	.byte	0xff
	.zero		1


	//   ....[190]....
        /*0cc4*/ 	.word	0x00008690
        /*0cc8*/ 	.word	0x00000000
        /*0ccc*/ 	.word	0x00000000
        /*0cd0*/ 	.short	0x010a
        /*0cd2*/ 	.byte	0xff
	.zero		1


	//   ....[191]....
        /*0cd4*/ 	.word	0x000086f0
        /*0cd8*/ 	.word	0x00000000
        /*0cdc*/ 	.word	0x00000000
        /*0ce0*/ 	.short	0x010a
        /*0ce2*/ 	.byte	0xff
	.zero		1


	//   ....[192]....
        /*0ce4*/ 	.word	0x00008750
        /*0ce8*/ 	.word	0x00000000
        /*0cec*/ 	.word	0x00000000
        /*0cf0*/ 	.short	0x010a
        /*0cf2*/ 	.byte	0xff
	.zero		1


	//   ....[193]....
        /*0cf4*/ 	.word	0x000087b0
        /*0cf8*/ 	.word	0x00000000
        /*0cfc*/ 	.word	0x00000000
        /*0d00*/ 	.short	0x010a
        /*0d02*/ 	.byte	0xff
	.zero		1


	//   ....[194]....
        /*0d04*/ 	.word	0x00008810
        /*0d08*/ 	.word	0x00000000
        /*0d0c*/ 	.word	0x00000000
        /*0d10*/ 	.short	0x010a
        /*0d12*/ 	.byte	0xff
	.zero		1


	//   ....[195]....
        /*0d14*/ 	.word	0x00008870
        /*0d18*/ 	.word	0x00000000
        /*0d1c*/ 	.word	0x00000000
        /*0d20*/ 	.short	0x010a
        /*0d22*/ 	.byte	0xff
	.zero		1


	//   ....[196]....
        /*0d24*/ 	.word	0x000088d0
        /*0d28*/ 	.word	0x00000000
        /*0d2c*/ 	.word	0x00000000
        /*0d30*/ 	.short	0x010a
        /*0d32*/ 	.byte	0xff
	.zero		1


	//   ....[197]....
        /*0d34*/ 	.word	0x00008930
        /*0d38*/ 	.word	0x00000000
        /*0d3c*/ 	.word	0x00000000
        /*0d40*/ 	.short	0x010a
        /*0d42*/ 	.byte	0xff
	.zero		1


	//   ....[198]....
        /*0d44*/ 	.word	0x00008990
        /*0d48*/ 	.word	0x00000000
        /*0d4c*/ 	.word	0x00000000
        /*0d50*/ 	.short	0x010a
        /*0d52*/ 	.byte	0xff
	.zero		1


	//   ....[199]....
        /*0d54*/ 	.word	0x000089f0
        /*0d58*/ 	.word	0x00000000
        /*0d5c*/ 	.word	0x00000000
        /*0d60*/ 	.short	0x010a
        /*0d62*/ 	.byte	0xff
	.zero		1


	//   ....[200]....
        /*0d64*/ 	.word	0x00008a50
        /*0d68*/ 	.word	0x00000000
        /*0d6c*/ 	.word	0x00000000
        /*0d70*/ 	.short	0x010a
        /*0d72*/ 	.byte	0xff
	.zero		1


	//   ....[201]....
        /*0d74*/ 	.word	0x00008ab0
        /*0d78*/ 	.word	0x00000000
        /*0d7c*/ 	.word	0x00000000
        /*0d80*/ 	.short	0x010a
        /*0d82*/ 	.byte	0xff
	.zero		1


	//   ....[202]....
        /*0d84*/ 	.word	0x00008b10
        /*0d88*/ 	.word	0x00000000
        /*0d8c*/ 	.word	0x00000000
        /*0d90*/ 	.short	0x010a
        /*0d92*/ 	.byte	0xff
	.zero		1


	//   ....[203]....
        /*0d94*/ 	.word	0x00008b70
        /*0d98*/ 	.word	0x00000000
        /*0d9c*/ 	.word	0x00000000
        /*0da0*/ 	.short	0x010a
        /*0da2*/ 	.byte	0xff
	.zero		1


	//   ....[204]....
        /*0da4*/ 	.word	0x00008bc0
        /*0da8*/ 	.word	0x00000000
        /*0dac*/ 	.word	0x000002a0
        /*0db0*/ 	.short	0x010a
        /*0db2*/ 	.byte	0xff
	.zero		1


	//   ....[205]....
        /*0db4*/ 	.word	0x00008c20
        /*0db8*/ 	.word	0x00000000
        /*0dbc*/ 	.word	0x00000250
        /*0dc0*/ 	.short	0x010a
        /*0dc2*/ 	.byte	0xff
	.zero		1


	//   ....[206]....
        /*0dc4*/ 	.word	0x00008c70
        /*0dc8*/ 	.word	0x00000000
        /*0dcc*/ 	.word	0x00000240
        /*0dd0*/ 	.short	0x010a
        /*0dd2*/ 	.byte	0xff
	.zero		1


	//   ....[207]....
        /*0dd4*/ 	.word	0x00008cd0
        /*0dd8*/ 	.word	0x00000000
        /*0ddc*/ 	.word	0x00000250
        /*0de0*/ 	.short	0x010a
        /*0de2*/ 	.byte	0xff
	.zero		1


	//   ....[208]....
        /*0de4*/ 	.word	0x00008d20
        /*0de8*/ 	.word	0x00000000
        /*0dec*/ 	.word	0x00000240
        /*0df0*/ 	.short	0x010a
        /*0df2*/ 	.byte	0xff
	.zero		1


	//   ....[209]....
        /*0df4*/ 	.word	0x00008d80
        /*0df8*/ 	.word	0x00000003
        /*0dfc*/ 	.word	0x00000280
        /*0e00*/ 	.short	0x010a
        /*0e02*/ 	.byte	0xff
	.zero		1


	//   ....[210]....
        /*0e04*/ 	.word	0x00008de0
        /*0e08*/ 	.word	0x00000000
        /*0e0c*/ 	.word	0x00000000
        /*0e10*/ 	.short	0x010a
        /*0e12*/ 	.byte	0xff
	.zero		1


	//   ....[211]....
        /*0e14*/ 	.word	0x00008e40
        /*0e18*/ 	.word	0x00000000
        /*0e1c*/ 	.word	0x00000000
        /*0e20*/ 	.short	0x010a
        /*0e22*/ 	.byte	0xff
	.zero		1


	//   ....[212]....
        /*0e24*/ 	.word	0x00008ea0
        /*0e28*/ 	.word	0x00000000
        /*0e2c*/ 	.word	0x00000000
        /*0e30*/ 	.short	0x010a
        /*0e32*/ 	.byte	0xff
	.zero		1


	//   ....[213]....
        /*0e34*/ 	.word	0x00008f00
        /*0e38*/ 	.word	0x00000000
        /*0e3c*/ 	.word	0x00000000
        /*0e40*/ 	.short	0x010a
        /*0e42*/ 	.byte	0xff
	.zero		1


	//   ....[214]....
        /*0e44*/ 	.word	0x00008f60
        /*0e48*/ 	.word	0x00000000
        /*0e4c*/ 	.word	0x00000000
        /*0e50*/ 	.short	0x010a
        /*0e52*/ 	.byte	0xff
	.zero		1


	//   ....[215]....
        /*0e54*/ 	.word	0x00008fb0
        /*0e58*/ 	.word	0x00000000
        /*0e5c*/ 	.word	0x00000240
        /*0e60*/ 	.short	0x010a
        /*0e62*/ 	.byte	0xff
	.zero		1


	//   ....[216]....
        /*0e64*/ 	.word	0x00009010
        /*0e68*/ 	.word	0x00000000
        /*0e6c*/ 	.word	0x00000238
        /*0e70*/ 	.short	0x010a
        /*0e72*/ 	.byte	0xff
	.zero		1


	//   ....[217]....
        /*0e74*/ 	.word	0x00009070
        /*0e78*/ 	.word	0x00000003
        /*0e7c*/ 	.word	0x00000228
        /*0e80*/ 	.short	0x010a
        /*0e82*/ 	.byte	0xff
	.zero		1


	//   ....[218]....
        /*0e84*/ 	.word	0x000090c0
        /*0e88*/ 	.word	0x00000000
        /*0e8c*/ 	.word	0x00000240
        /*0e90*/ 	.short	0x010a
        /*0e92*/ 	.byte	0xff
	.zero		1


	//   ....[219]....
        /*0e94*/ 	.word	0x00009120
        /*0e98*/ 	.word	0x00000000
        /*0e9c*/ 	.word	0x00000220
        /*0ea0*/ 	.short	0x010a
        /*0ea2*/ 	.byte	0xff
	.zero		1


	//   ....[220]....
        /*0ea4*/ 	.word	0x00009170
        /*0ea8*/ 	.word	0x00000094
        /*0eac*/ 	.word	0x00000260
        /*0eb0*/ 	.short	0x010a
        /*0eb2*/ 	.byte	0xff
	.zero		1


	//----- nvinfo : EIATTR_NUM_MBARRIERS
	.align		4
.L_47:
        /*0eb4*/ 	.byte	0x03, 0x38
        /*0eb6*/ 	.short	0x0058


	//----- nvinfo : EIATTR_EXIT_INSTR_OFFSETS
	.align		4
        /*0eb8*/ 	.byte	0x04, 0x1c
        /*0eba*/ 	.short	(.L_49 - .L_48)


	//   ....[0]....
.L_48:
        /*0ebc*/ 	.word	0x00003980


	//   ....[1]....
        /*0ec0*/ 	.word	0x00003e70


	//   ....[2]....
        /*0ec4*/ 	.word	0x00003ed0


	//   ....[3]....
        /*0ec8*/ 	.word	0x00004c80


	//   ....[4]....
        /*0ecc*/ 	.word	0x000057b0


	//   ....[5]....
        /*0ed0*/ 	.word	0x000057f0


	//   ....[6]....
        /*0ed4*/ 	.word	0x00007df0


	//----- nvinfo : EIATTR_MAX_THREADS
	.align		4
.L_49:
        /*0ed8*/ 	.byte	0x04, 0x05
        /*0eda*/ 	.short	(.L_51 - .L_50)
.L_50:
        /*0edc*/ 	.word	0x00000100
        /*0ee0*/ 	.word	0x00000001
        /*0ee4*/ 	.word	0x00000001


	//----- nvinfo : EIATTR_CRS_STACK_SIZE
	.align		4
.L_51:
        /*0ee8*/ 	.byte	0x04, 0x1e
        /*0eea*/ 	.short	(.L_53 - .L_52)
.L_52:
        /*0eec*/ 	.word	0x00000000


	//----- nvinfo : EIATTR_CBANK_PARAM_SIZE
	.align		4
.L_53:
        /*0ef0*/ 	.byte	0x03, 0x19
        /*0ef2*/ 	.short	0x0800


	//----- nvinfo : EIATTR_PARAM_CBANK
	.align		4
        /*0ef4*/ 	.byte	0x04, 0x0a
        /*0ef6*/ 	.short	(.L_55 - .L_54)
	.align		4
.L_54:
        /*0ef8*/ 	.word	index@(.nv.constant0._ZN7cutlass13device_kernelINS_4gemm6kernel13GemmUniversalIN4cute5tupleIJiiiiEEENS1_10collective13CollectiveMmaINS1_35MainloopSm100TmaUmmaWarpSpecializedILi34ELi2ELi4ENS5_IJNS4_1CILi1EEESB_SB_EEEEENS5_IJNSA_ILi128EEENSA_ILi64EEENSA_ILi32EEEEEEaNS5_IJlSB_lEEEaNS5_IJSB_llEEENS4_8TiledMMAINS4_8MMA_AtomIJNS4_15SM100_MMA_S8_SSIaaiLi128ELi64ELNS4_4UMMA5MajorE0ELSO_1ELNSN_8SaturateE0EEEEEENS4_6LayoutISC_NS5_IJNSA_ILi0EEEST_ST_EEEEENS5_IJNS4_10UnderscoreESW_SW_EEEEENS4_13SM90_TMA_LOADENS4_14ComposedLayoutINS4_7SwizzleILi1ELi4ELi3EEENS4_18smem_ptr_flag_bitsILi8EEENSS_INS5_IJNSA_ILi8EEESG_EEENS5_IJSG_SB_EEEEEEEvNS4_8identityESZ_NS10_INS11_ILi2ELi4ELi3EEES14_NSS_INS5_IJSF_S15_EEENS5_IJSB_SF_EEEEEEEvS1A_EENS_8epilogue10collective18CollectiveEpilogueINS1H_23Sm100TmaWarpSpecializedILi1ELi1ELi64ELb0ELb0EEEJSH_NS5_IJNSS_ISE_SB_EENSS_ISF_SB_EEEEEaSI_aSI_NS1H_6fusion15FusionCallbacksIS1L_NS1P_17LinearCombinationIaiaiLNS_15FloatRoundStyleE2EEESH_S1O_JEEENS4_5SM1004TMEM4LOAD26SM100_TMEM_LOAD_32dp32b64xESZ_NS10_IS1B_S14_NSS_INS5_IJS15_SF_EEENS5_IJSF_SB_EEEEEEENS4_39AutoVectorizingCopyWithAssumedAlignmentILi128EEENS4_14SM90_TMA_STOREES22_S24_S24_EEEvvEEEEvNT_6ParamsE)
        /*0efc*/ 	.short	0x0380
        /*0efe*/ 	.short	0x0800


	//----- nvinfo : EIATTR_SW_WAR
	.align		4
.L_55:
        /*0f00*/ 	.byte	0x04, 0x36
        /*0f02*/ 	.short	(.L_57 - .L_56)
.L_56:
        /*0f04*/ 	.word	0x00000008
.L_57:


//--------------------- .nv.callgraph             --------------------------
	.section	.nv.callgraph,"",@"SHT_CUDA_CALLGRAPH"
	.align	4
	.sectionentsize	8
	.align		4
        /*0000*/ 	.word	0x00000000
	.align		4
        /*0004*/ 	.word	0xffffffff
	.align		4
        /*0008*/ 	.word	index@(_ZN7cutlass13device_kernelINS_4gemm6kernel13GemmUniversalIN4cute5tupleIJiiiiEEENS1_10collective13CollectiveMmaINS1_35MainloopSm100TmaUmmaWarpSpecializedILi34ELi2ELi4ENS5_IJNS4_1CILi1EEESB_SB_EEEEENS5_IJNSA_ILi128EEENSA_ILi64EEENSA_ILi32EEEEEEaNS5_IJlSB_lEEEaNS5_IJSB_llEEENS4_8TiledMMAINS4_8MMA_AtomIJNS4_15SM100_MMA_S8_SSIaaiLi128ELi64ELNS4_4UMMA5MajorE0ELSO_1ELNSN_8SaturateE0EEEEEENS4_6LayoutISC_NS5_IJNSA_ILi0EEEST_ST_EEEEENS5_IJNS4_10UnderscoreESW_SW_EEEEENS4_13SM90_TMA_LOADENS4_14ComposedLayoutINS4_7SwizzleILi1ELi4ELi3EEENS4_18smem_ptr_flag_bitsILi8EEENSS_INS5_IJNSA_ILi8EEESG_EEENS5_IJSG_SB_EEEEEEEvNS4_8identityESZ_NS10_INS11_ILi2ELi4ELi3EEES14_NSS_INS5_IJSF_S15_EEENS5_IJSB_SF_EEEEEEEvS1A_EENS_8epilogue10collective18CollectiveEpilogueINS1H_23Sm100TmaWarpSpecializedILi1ELi1ELi64ELb0ELb0EEEJSH_NS5_IJNSS_ISE_SB_EENSS_ISF_SB_EEEEEaSI_aSI_NS1H_6fusion15FusionCallbacksIS1L_NS1P_17LinearCombinationIaiaiLNS_15FloatRoundStyleE2EEESH_S1O_JEEENS4_5SM1004TMEM4LOAD26SM100_TMEM_LOAD_32dp32b64xESZ_NS10_IS1B_S14_NSS_INS5_IJS15_SF_EEENS5_IJSF_SB_EEEEEEENS4_39AutoVectorizingCopyWithAssumedAlignmentILi128EEENS4_14SM90_TMA_STOREES22_S24_S24_EEEvvEEEEvNT_6ParamsE)
	.align		4
        /*000c*/ 	.word	index@(__assertfail)
	.align		4
        /*0010*/ 	.word	0x00000000
	.align		4
        /*0014*/ 	.word	0xfffffffe
	.align		4
        /*0018*/ 	.word	0x00000000
	.align		4
        /*001c*/ 	.word	0xfffffffd
	.align		4
        /*0020*/ 	.word	0x00000000
	.align		4
        /*0024*/ 	.word	0xfffffffc


//--------------------- .nv.constant4             --------------------------
	.section	.nv.constant4,"a",@progbits
	.align	8
	.align		8
.nv.constant4:
        /*0000*/ 	.dword	__assertfail
	.align		8
        /*0008*/ 	.dword	__unnamed_1
	.align		8
        /*0010*/ 	.dword	__unnamed_2
	.align		8
        /*0018*/ 	.dword	_ZN40_INTERNAL_aa8ab7bb_4_k_cu_abba4764_322354cuda3std3__45__cpo5beginE
	.align		8
        /*0020*/ 	.dword	_ZN40_INTERNAL_aa8ab7bb_4_k_cu_abba4764_322354cuda3std3__45__cpo3endE
	.align		8
        /*0028*/ 	.dword	_ZN40_INTERNAL_aa8ab7bb_4_k_cu_abba4764_322354cuda3std3__45__cpo6cbeginE
	.align		8
        /*0030*/ 	.dword	_ZN40_INTERNAL_aa8ab7bb_4_k_cu_abba4764_322354cuda3std3__45__cpo4cendE
	.align		8
        /*0038*/ 	.dword	_ZN40_INTERNAL_aa8ab7bb_4_k_cu_abba4764_322354cuda3std3__442_GLOBAL__N__aa8ab7bb_4_k_cu_abba4764_322356ignoreE
	.align		8
        /*0040*/ 	.dword	_ZN40_INTERNAL_aa8ab7bb_4_k_cu_abba4764_322354cuda3std3__419piecewise_constructE
	.align		8
        /*0048*/ 	.dword	_ZN40_INTERNAL_aa8ab7bb_4_k_cu_abba4764_322354cuda3std3__48in_placeE
	.align		8
        /*0050*/ 	.dword	_ZN40_INTERNAL_aa8ab7bb_4_k_cu_abba4764_322354cuda3std6ranges3__45__cpo4swapE
	.align		8
        /*0058*/ 	.dword	_ZN40_INTERNAL_aa8ab7bb_4_k_cu_abba4764_322354cuda3std6ranges3__45__cpo9iter_moveE
	.align		8
        /*0060*/ 	.dword	_ZN40_INTERNAL_aa8ab7bb_4_k_cu_abba4764_322354cute7productE
	.align		8
        /*0068*/ 	.dword	_ZN40_INTERNAL_aa8ab7bb_4_k_cu_abba4764_322354cute1_E
	.align		8
        /*0070*/ 	.dword	$str$25
	.align		8
        /*0078*/ 	.dword	$str$26
	.align		8
        /*0080*/ 	.dword	$str$27
	.align		8
        /*0088*/ 	.dword	$str$28


//--------------------- .text._ZN7cutlass13device_kernelINS_4gemm6kernel13GemmUniversalIN4cute5tupleIJiiiiEEENS1_10collective13CollectiveMmaINS1_35MainloopSm100TmaUmmaWarpSpecializedILi34ELi2ELi4ENS5_IJNS4_1CILi1EEESB_SB_EEEEENS5_IJNSA_ILi128EEENSA_ILi64EEENSA_ILi32EEEEEEaNS5_IJlSB_lEEEaNS5_IJSB_llEEENS4_8TiledMMAINS4_8MMA_AtomIJNS4_15SM100_MMA_S8_SSIaaiLi128ELi64ELNS4_4UMMA5MajorE0ELSO_1ELNSN_8SaturateE0EEEEEENS4_6LayoutISC_NS5_IJNSA_ILi0EEEST_ST_EEEEENS5_IJNS4_10UnderscoreESW_SW_EEEEENS4_13SM90_TMA_LOADENS4_14ComposedLayoutINS4_7SwizzleILi1ELi4ELi3EEENS4_18smem_ptr_flag_bitsILi8EEENSS_INS5_IJNSA_ILi8EEESG_EEENS5_IJSG_SB_EEEEEEEvNS4_8identityESZ_NS10_INS11_ILi2ELi4ELi3EEES14_NSS_INS5_IJSF_S15_EEENS5_IJSB_SF_EEEEEEEvS1A_EENS_8epilogue10collective18CollectiveEpilogueINS1H_23Sm100TmaWarpSpecializedILi1ELi1ELi64ELb0ELb0EEEJSH_NS5_IJNSS_ISE_SB_EENSS_ISF_SB_EEEEEaSI_aSI_NS1H_6fusion15FusionCallbacksIS1L_NS1P_17LinearCombinationIaiaiLNS_15FloatRoundStyleE2EEESH_S1O_JEEENS4_5SM1004TMEM4LOAD26SM100_TMEM_LOAD_32dp32b64xESZ_NS10_IS1B_S14_NSS_INS5_IJS15_SF_EEENS5_IJSF_SB_EEEEEEENS4_39AutoVectorizingCopyWithAssumedAlignmentILi128EEENS4_14SM90_TMA_STOREES22_S24_S24_EEEvvEEEEvNT_6ParamsE --------------------------
	.section	.text._ZN7cutlass13device_kernelINS_4gemm6kernel13GemmUniversalIN4cute5tupleIJiiiiEEENS1_10collective13CollectiveMmaINS1_35MainloopSm100TmaUmmaWarpSpecializedILi34ELi2ELi4ENS5_IJNS4_1CILi1EEESB_SB_EEEEENS5_IJNSA_ILi128EEENSA_ILi64EEENSA_ILi32EEEEEEaNS5_IJlSB_lEEEaNS5_IJSB_llEEENS4_8TiledMMAINS4_8MMA_AtomIJNS4_15SM100_MMA_S8_SSIaaiLi128ELi64ELNS4_4UMMA5MajorE0ELSO_1ELNSN_8SaturateE0EEEEEENS4_6LayoutISC_NS5_IJNSA_ILi0EEEST_ST_EEEEENS5_IJNS4_10UnderscoreESW_SW_EEEEENS4_13SM90_TMA_LOADENS4_14ComposedLayoutINS4_7SwizzleILi1ELi4ELi3EEENS4_18smem_ptr_flag_bitsILi8EEENSS_INS5_IJNSA_ILi8EEESG_EEENS5_IJSG_SB_EEEEEEEvNS4_8identityESZ_NS10_INS11_ILi2ELi4ELi3EEES14_NSS_INS5_IJSF_S15_EEENS5_IJSB_SF_EEEEEEEvS1A_EENS_8epilogue10collective18CollectiveEpilogueINS1H_23Sm100TmaWarpSpecializedILi1ELi1ELi64ELb0ELb0EEEJSH_NS5_IJNSS_ISE_SB_EENSS_ISF_SB_EEEEEaSI_aSI_NS1H_6fusion15FusionCallbacksIS1L_NS1P_17LinearCombinationIaiaiLNS_15FloatRoundStyleE2EEESH_S1O_JEEENS4_5SM1004TMEM4LOAD26SM100_TMEM_LOAD_32dp32b64xESZ_NS10_IS1B_S14_NSS_INS5_IJS15_SF_EEENS5_IJSF_SB_EEEEEEENS4_39AutoVectorizingCopyWithAssumedAlignmentILi128EEENS4_14SM90_TMA_STOREES22_S24_S24_EEEvvEEEEvNT_6ParamsE,"ax",@progbits
	.align	128
.text._ZN7cutlass13device_kernelINS_4gemm6kernel13GemmUniversalIN4cute5tupleIJiiiiEEENS1_10collective13CollectiveMmaINS1_35MainloopSm100TmaUmmaWarpSpecializedILi34ELi2ELi4ENS5_IJNS4_1CILi1EEESB_SB_EEEEENS5_IJNSA_ILi128EEENSA_ILi64EEENSA_ILi32EEEEEEaNS5_IJlSB_lEEEaNS5_IJSB_llEEENS4_8TiledMMAINS4_8MMA_AtomIJNS4_15SM100_MMA_S8_SSIaaiLi128ELi64ELNS4_4UMMA5MajorE0ELSO_1ELNSN_8SaturateE0EEEEEENS4_6LayoutISC_NS5_IJNSA_ILi0EEEST_ST_EEEEENS5_IJNS4_10UnderscoreESW_SW_EEEEENS4_13SM90_TMA_LOADENS4_14ComposedLayoutINS4_7SwizzleILi1ELi4ELi3EEENS4_18smem_ptr_flag_bitsILi8EEENSS_INS5_IJNSA_ILi8EEESG_EEENS5_IJSG_SB_EEEEEEEvNS4_8identityESZ_NS10_INS11_ILi2ELi4ELi3EEES14_NSS_INS5_IJSF_S15_EEENS5_IJSB_SF_EEEEEEEvS1A_EENS_8epilogue10collective18CollectiveEpilogueINS1H_23Sm100TmaWarpSpecializedILi1ELi1ELi64ELb0ELb0EEEJSH_NS5_IJNSS_ISE_SB_EENSS_ISF_SB_EEEEEaSI_aSI_NS1H_6fusion15FusionCallbacksIS1L_NS1P_17LinearCombinationIaiaiLNS_15FloatRoundStyleE2EEESH_S1O_JEEENS4_5SM1004TMEM4LOAD26SM100_TMEM_LOAD_32dp32b64xESZ_NS10_IS1B_S14_NSS_INS5_IJS15_SF_EEENS5_IJSF_SB_EEEEEEENS4_39AutoVectorizingCopyWithAssumedAlignmentILi128EEENS4_14SM90_TMA_STOREES22_S24_S24_EEEvvEEEEvNT_6ParamsE:
        .type           _ZN7cutlass13device_kernelINS_4gemm6kernel13GemmUniversalIN4cute5tupleIJiiiiEEENS1_10collective13CollectiveMmaINS1_35MainloopSm100TmaUmmaWarpSpecializedILi34ELi2ELi4ENS5_IJNS4_1CILi1EEESB_SB_EEEEENS5_IJNSA_ILi128EEENSA_ILi64EEENSA_ILi32EEEEEEaNS5_IJlSB_lEEEaNS5_IJSB_llEEENS4_8TiledMMAINS4_8MMA_AtomIJNS4_15SM100_MMA_S8_SSIaaiLi128ELi64ELNS4_4UMMA5MajorE0ELSO_1ELNSN_8SaturateE0EEEEEENS4_6LayoutISC_NS5_IJNSA_ILi0EEEST_ST_EEEEENS5_IJNS4_10UnderscoreESW_SW_EEEEENS4_13SM90_TMA_LOADENS4_14ComposedLayoutINS4_7SwizzleILi1ELi4ELi3EEENS4_18smem_ptr_flag_bitsILi8EEENSS_INS5_IJNSA_ILi8EEESG_EEENS5_IJSG_SB_EEEEEEEvNS4_8identityESZ_NS10_INS11_ILi2ELi4ELi3EEES14_NSS_INS5_IJSF_S15_EEENS5_IJSB_SF_EEEEEEEvS1A_EENS_8epilogue10collective18CollectiveEpilogueINS1H_23Sm100TmaWarpSpecializedILi1ELi1ELi64ELb0ELb0EEEJSH_NS5_IJNSS_ISE_SB_EENSS_ISF_SB_EEEEEaSI_aSI_NS1H_6fusion15FusionCallbacksIS1L_NS1P_17LinearCombinationIaiaiLNS_15FloatRoundStyleE2EEESH_S1O_JEEENS4_5SM1004TMEM4LOAD26SM100_TMEM_LOAD_32dp32b64xESZ_NS10_IS1B_S14_NSS_INS5_IJS15_SF_EEENS5_IJSF_SB_EEEEEEENS4_39AutoVectorizingCopyWithAssumedAlignmentILi128EEENS4_14SM90_TMA_STOREES22_S24_S24_EEEvvEEEEvNT_6ParamsE,@function
        .size           _ZN7cutlass13device_kernelINS_4gemm6kernel13GemmUniversalIN4cute5tupleIJiiiiEEENS1_10collective13CollectiveMmaINS1_35MainloopSm100TmaUmmaWarpSpecializedILi34ELi2ELi4ENS5_IJNS4_1CILi1EEESB_SB_EEEEENS5_IJNSA_ILi128EEENSA_ILi64EEENSA_ILi32EEEEEEaNS5_IJlSB_lEEEaNS5_IJSB_llEEENS4_8TiledMMAINS4_8MMA_AtomIJNS4_15SM100_MMA_S8_SSIaaiLi128ELi64ELNS4_4UMMA5MajorE0ELSO_1ELNSN_8SaturateE0EEEEEENS4_6LayoutISC_NS5_IJNSA_ILi0EEEST_ST_EEEEENS5_IJNS4_10UnderscoreESW_SW_EEEEENS4_13SM90_TMA_LOADENS4_14ComposedLayoutINS4_7SwizzleILi1ELi4ELi3EEENS4_18smem_ptr_flag_bitsILi8EEENSS_INS5_IJNSA_ILi8EEESG_EEENS5_IJSG_SB_EEEEEEEvNS4_8identityESZ_NS10_INS11_ILi2ELi4ELi3EEES14_NSS_INS5_IJSF_S15_EEENS5_IJSB_SF_EEEEEEEvS1A_EENS_8epilogue10collective18CollectiveEpilogueINS1H_23Sm100TmaWarpSpecializedILi1ELi1ELi64ELb0ELb0EEEJSH_NS5_IJNSS_ISE_SB_EENSS_ISF_SB_EEEEEaSI_aSI_NS1H_6fusion15FusionCallbacksIS1L_NS1P_17LinearCombinationIaiaiLNS_15FloatRoundStyleE2EEESH_S1O_JEEENS4_5SM1004TMEM4LOAD26SM100_TMEM_LOAD_32dp32b64xESZ_NS10_IS1B_S14_NSS_INS5_IJS15_SF_EEENS5_IJSF_SB_EEEEEEENS4_39AutoVectorizingCopyWithAssumedAlignmentILi128EEENS4_14SM90_TMA_STOREES22_S24_S24_EEEvvEEEEvNT_6ParamsE,(.L_x_219 - _ZN7cutlass13device_kernelINS_4gemm6kernel13GemmUniversalIN4cute5tupleIJiiiiEEENS1_10collective13CollectiveMmaINS1_35MainloopSm100TmaUmmaWarpSpecializedILi34ELi2ELi4ENS5_IJNS4_1CILi1EEESB_SB_EEEEENS5_IJNSA_ILi128EEENSA_ILi64EEENSA_ILi32EEEEEEaNS5_IJlSB_lEEEaNS5_IJSB_llEEENS4_8TiledMMAINS4_8MMA_AtomIJNS4_15SM100_MMA_S8_SSIaaiLi128ELi64ELNS4_4UMMA5MajorE0ELSO_1ELNSN_8SaturateE0EEEEEENS4_6LayoutISC_NS5_IJNSA_ILi0EEEST_ST_EEEEENS5_IJNS4_10UnderscoreESW_SW_EEEEENS4_13SM90_TMA_LOADENS4_14ComposedLayoutINS4_7SwizzleILi1ELi4ELi3EEENS4_18smem_ptr_flag_bitsILi8EEENSS_INS5_IJNSA_ILi8EEESG_EEENS5_IJSG_SB_EEEEEEEvNS4_8identityESZ_NS10_INS11_ILi2ELi4ELi3EEES14_NSS_INS5_IJSF_S15_EEENS5_IJSB_SF_EEEEEEEvS1A_EENS_8epilogue10collective18CollectiveEpilogueINS1H_23Sm100TmaWarpSpecializedILi1ELi1ELi64ELb0ELb0EEEJSH_NS5_IJNSS_ISE_SB_EENSS_ISF_SB_EEEEEaSI_aSI_NS1H_6fusion15FusionCallbacksIS1L_NS1P_17LinearCombinationIaiaiLNS_15FloatRoundStyleE2EEESH_S1O_JEEENS4_5SM1004TMEM4LOAD26SM100_TMEM_LOAD_32dp32b64xESZ_NS10_IS1B_S14_NSS_INS5_IJS15_SF_EEENS5_IJSF_SB_EEEEEEENS4_39AutoVectorizingCopyWithAssumedAlignmentILi128EEENS4_14SM90_TMA_STOREES22_S24_S24_EEEvvEEEEvNT_6ParamsE)
        .other          _ZN7cutlass13device_kernelINS_4gemm6kernel13GemmUniversalIN4cute5tupleIJiiiiEEENS1_10collective13CollectiveMmaINS1_35MainloopSm100TmaUmmaWarpSpecializedILi34ELi2ELi4ENS5_IJNS4_1CILi1EEESB_SB_EEEEENS5_IJNSA_ILi128EEENSA_ILi64EEENSA_ILi32EEEEEEaNS5_IJlSB_lEEEaNS5_IJSB_llEEENS4_8TiledMMAINS4_8MMA_AtomIJNS4_15SM100_MMA_S8_SSIaaiLi128ELi64ELNS4_4UMMA5MajorE0ELSO_1ELNSN_8SaturateE0EEEEEENS4_6LayoutISC_NS5_IJNSA_ILi0EEEST_ST_EEEEENS5_IJNS4_10UnderscoreESW_SW_EEEEENS4_13SM90_TMA_LOADENS4_14ComposedLayoutINS4_7SwizzleILi1ELi4ELi3EEENS4_18smem_ptr_flag_bitsILi8EEENSS_INS5_IJNSA_ILi8EEESG_EEENS5_IJSG_SB_EEEEEEEvNS4_8identityESZ_NS10_INS11_ILi2ELi4ELi3EEES14_NSS_INS5_IJSF_S15_EEENS5_IJSB_SF_EEEEEEEvS1A_EENS_8epilogue10collective18CollectiveEpilogueINS1H_23Sm100TmaWarpSpecializedILi1ELi1ELi64ELb0ELb0EEEJSH_NS5_IJNSS_ISE_SB_EENSS_ISF_SB_EEEEEaSI_aSI_NS1H_6fusion15FusionCallbacksIS1L_NS1P_17LinearCombinationIaiaiLNS_15FloatRoundStyleE2EEESH_S1O_JEEENS4_5SM1004TMEM4LOAD26SM100_TMEM_LOAD_32dp32b64xESZ_NS10_IS1B_S14_NSS_INS5_IJS15_SF_EEENS5_IJSF_SB_EEEEEEENS4_39AutoVectorizingCopyWithAssumedAlignmentILi128EEENS4_14SM90_TMA_STOREES22_S24_S24_EEEvvEEEEvNT_6ParamsE,@"STO_CUDA_ENTRY STV_DEFAULT"
_ZN7cutlass13device_kernelINS_4gemm6kernel13GemmUniversalIN4cute5tupleIJiiiiEEENS1_10collective13CollectiveMmaINS1_35MainloopSm100TmaUmmaWarpSpecializedILi34ELi2ELi4ENS5_IJNS4_1CILi1EEESB_SB_EEEEENS5_IJNSA_ILi128EEENSA_ILi64EEENSA_ILi32EEEEEEaNS5_IJlSB_lEEEaNS5_IJSB_llEEENS4_8TiledMMAINS4_8MMA_AtomIJNS4_15SM100_MMA_S8_SSIaaiLi128ELi64ELNS4_4UMMA5MajorE0ELSO_1ELNSN_8SaturateE0EEEEEENS4_6LayoutISC_NS5_IJNSA_ILi0EEEST_ST_EEEEENS5_IJNS4_10UnderscoreESW_SW_EEEEENS4_13SM90_TMA_LOADENS4_14ComposedLayoutINS4_7SwizzleILi1ELi4ELi3EEENS4_18smem_ptr_flag_bitsILi8EEENSS_INS5_IJNSA_ILi8EEESG_EEENS5_IJSG_SB_EEEEEEEvNS4_8identityESZ_NS10_INS11_ILi2ELi4ELi3EEES14_NSS_INS5_IJSF_S15_EEENS5_IJSB_SF_EEEEEEEvS1A_EENS_8epilogue10collective18CollectiveEpilogueINS1H_23Sm100TmaWarpSpecializedILi1ELi1ELi64ELb0ELb0EEEJSH_NS5_IJNSS_ISE_SB_EENSS_ISF_SB_EEEEEaSI_aSI_NS1H_6fusion15FusionCallbacksIS1L_NS1P_17LinearCombinationIaiaiLNS_15FloatRoundStyleE2EEESH_S1O_JEEENS4_5SM1004TMEM4LOAD26SM100_TMEM_LOAD_32dp32b64xESZ_NS10_IS1B_S14_NSS_INS5_IJS15_SF_EEENS5_IJSF_SB_EEEEEEENS4_39AutoVectorizingCopyWithAssumedAlignmentILi128EEENS4_14SM90_TMA_STOREES22_S24_S24_EEEvvEEEEvNT_6ParamsE:
[----:B------:R-:W1:Y:S01]  /*0000*/  LDC R1, c[0x0][0x37c] ;  /* 0x0000df00ff017b82 */ /* 0x000e620000000800 */
[----:B------:R-:W2:Y:S01]  /*0010*/  S2R R176, SR_TID.X ;  /* 0x0000000000b07919 */ /* 0x000ea20000002100 */
[----:B------:R-:W3:Y:S01]  /*0020*/  LDCU.64 UR4, c[0x0][0x890] ;  /* 0x00011200ff0477ac */ /* 0x000ee20008000a00 */
[----:B------:R-:W-:Y:S02]  /*0030*/  PRMT R168, RZ, 0x7610, R168 ;  /* 0x00007610ffa87816 */ /* 0x000fe400000000a8 */
[----:B------:R-:W-:Y:S01]  /*0040*/  ELECT P5, URZ, PT ;  /* 0x0000000000ff782f */ /* 0x000fe200038a0000 */
[----:B------:R-:W4:Y:S01]  /*0050*/  LDCU.64 UR40, c[0x0][0x358] ;  /* 0x00006b00ff2877ac */ /* 0x000f220008000a00 */
[----:B---3--:R-:W-:-:S04]  /*0060*/  UISETP.NE.U32.AND UP0, UPT, UR4, URZ, UPT ;  /* 0x000000ff0400728c */ /* 0x008fc8000bf05070 */
[----:B------:R-:W-:Y:S01]  /*0070*/  UISETP.NE.AND.EX UP0, UPT, UR5, URZ, UPT, UP0 ;  /* 0x000000ff0500728c */ /* 0x000fe2000bf05300 */
[----:B--2---:R-:W-:-:S05]  /*0080*/  SHF.R.U32.HI R181, RZ, 0x5, R176 ;  /* 0x00000005ffb57819 */ /* 0x004fca00000116b0 */
[----:B------:R-:W2:Y:S02]  /*0090*/  SHFL.IDX PT, R0, R181, RZ, 0x1f ;  /* 0x00001fffb5007589 */ /* 0x000ea400000e0000 */
[----:B--2---:R-:W-:Y:S01]  /*00a0*/  R2UR UR8, R0 ;  /* 0x00000000000872ca */ /* 0x004fe200000e0000 */
[----:B-1--4-:R-:W-:-:S14]  /*00b0*/  BRA.U UP0, `(.L_x_0) ;  /* 0x00000001002c7547 */ /* 0x012fdc000b800000 */
[----:B------:R-:W1:Y:S02]  /*00c0*/  LDCU.64 UR6, c[0x0][0x888] ;  /* 0x00011100ff0677ac */ /* 0x000e640008000a00 */
[----:B-1----:R-:W-:-:S04]  /*00d0*/  UISETP.NE.U32.AND UP0, UPT, UR6, URZ, UPT ;  /* 0x000000ff0600728c */ /* 0x002fc8000bf05070 */
[----:B------:R-:W-:-:S09]  /*00e0*/  UISETP.NE.AND.EX UP0, UPT, UR7, URZ, UPT, UP0 ;  /* 0x000000ff0700728c */ /* 0x000fd2000bf05300 */
[----:B------:R-:W-:Y:S05]  /*00f0*/  BRA.U !UP0, `(.L_x_1) ;  /* 0x0000000108107547 */ /* 0x000fea000b800000 */
[----:B------:R-:W1:Y:S02]  /*0100*/  LDC.64 R80, c[0x0][0x888] ;  /* 0x00022200ff507b82 */ /* 0x000e640000000a00 */
[----:B-1----:R1:W5:Y:S01]  /*0110*/  LDG.E R80, desc[UR40][R80.64] ;  /* 0x0000002850507981 */ /* 0x002362000c1e1900 */
[----:B------:R-:W-:Y:S01]  /*0120*/  HFMA2 R168, -RZ, RZ, 0, 5.9604644775390625e-08 ;  /* 0x00000001ffa87431 */ /* 0x000fe200000001ff */
[----:B------:R-:W-:Y:S05]  /*0130*/  BRA `(.L_x_0) ;  /* 0x00000000000c7947 */ /* 0x000fea0003800000 */
.L_x_1:
[----:B------:R-:W1:Y:S01]  /*0140*/  LDCU UR6, c[0x0][0x880] ;  /* 0x00011000ff0677ac */ /* 0x000e620008000800 */
[----:B------:R-:W-:Y:S01]  /*0150*/  HFMA2 R168, -RZ, RZ, 0, 5.9604644775390625e-08 ;  /* 0x00000001ffa87431 */ /* 0x000fe200000001ff */
[----:B-1----:R-:W-:-:S07]  /*0160*/  MOV R80, UR6 ;  /* 0x0000000600507c02 */ /* 0x002fce0008000f00 */
.L_x_0:
[----:B------:R-:W2:Y:S02]  /*0170*/  LDCU.64 UR6, c[0x0][0x8b0] ;  /* 0x00011600ff0677ac */ /* 0x000ea40008000a00 */
[----:B--2---:R-:W-:-:S04]  /*0180*/  UISETP.NE.U32.AND UP0, UPT, UR6, URZ, UPT ;  /* 0x000000ff0600728c */ /* 0x004fc8000bf05070 */
[----:B------:R-:W-:-:S09]  /*0190*/  UISETP.NE.AND.EX UP0, UPT, UR7, URZ, UPT, UP0 ;  /* 0x000000ff0700728c */ /* 0x000fd2000bf05300 */
[----:B------:R-:W-:Y:S05]  /*01a0*/  BRA.U UP0, `(.L_x_2) ;  /* 0x0000000100247547 */ /* 0x000fea000b800000 */
[----:B------:R-:W2:Y:S02]  /*01b0*/  LDCU.64 UR6, c[0x0][0x8a8] ;  /* 0x00011500ff0677ac */ /* 0x000ea40008000a00 */
[----:B--2---:R-:W-:-:S04]  /*01c0*/  UISETP.NE.U32.AND UP0, UPT, UR6, URZ, UPT ;  /* 0x000000ff0600728c */ /* 0x004fc8000bf05070 */
[----:B------:R-:W-:-:S09]  /*01d0*/  UISETP.NE.AND.EX UP0, UPT, UR7, URZ, UPT, UP0 ;  /* 0x000000ff0700728c */ /* 0x000fd2000bf05300 */
[----:B------:R-:W-:Y:S05]  /*01e0*/  BRA.U !UP0, `(.L_x_3) ;  /* 0x00000001080c7547 */ /* 0x000fea000b800000 */
[----:B------:R-:W2:Y:S02]  /*01f0*/  LDC.64 R78, c[0x0][0x8a8] ;  /* 0x00022a00ff4e7b82 */ /* 0x000ea40000000a00 */
[----:B--2---:R2:W5:Y:S01]  /*0200*/  LDG.E R78, desc[UR40][R78.64] ;  /* 0x000000284e4e7981 */ /* 0x004562000c1e1900 */
[----:B------:R-:W-:Y:S05]  /*0210*/  BRA `(.L_x_2) ;  /* 0x0000000000087947 */ /* 0x000fea0003800000 */
.L_x_3:
[----:B------:R-:W2:Y:S02]  /*0220*/  LDCU UR6, c[0x0][0x8a0] ;  /* 0x00011400ff0677ac */ /* 0x000ea40008000800 */
[----:B--2---:R-:W-:Y:S02]  /*0230*/  MOV R78, UR6 ;  /* 0x00000006004e7c02 */ /* 0x004fe40008000f00 */
.L_x_2:
[----:B------:R-:W-:Y:S01]  /*0240*/  IMAD.U32 R0, RZ, RZ, UR8 ;  /* 0x00000008ff007e24 */ /* 0x000fe2000f8e00ff */
[----:B------:R-:W-:Y:S04]  /*0250*/  BSSY.RECONVERGENT B0, `(.L_x_4) ;  /* 0x000000c000007945 */ /* 0x000fe80003800200 */
[C---:B------:R-:W-:Y:S02]  /*0260*/  ISETP.NE.OR P1, PT, R0.reuse, 0x1, !P5 ;  /* 0x000000010000780c */ /* 0x040fe40006f25670 */
[----:B------:R-:W-:-:S11]  /*0270*/  ISETP.NE.OR P0, PT, R0, 0x3, !P5 ;  /* 0x000000030000780c */ /* 0x000fd60006f05670 */
[----:B------:R-:W-:Y:S05]  /*0280*/  @P1 BRA `(.L_x_5) ;  /* 0x0000000000201947 */ /* 0x000fea0003800000 */
[----:B------:R-:W3:Y:S02]  /*0290*/  LDCU.64 UR6, c[0x0][0x348] ;  /* 0x00006900ff0677ac */ /* 0x000ee40008000a00 */
[----:B---3--:R-:W-:Y:S02]  /*02a0*/  UIADD3 UR10, UP1, UPT, UR6, 0x80, URZ ;  /* 0x00000080060a7890 */ /* 0x008fe4000ff3e0ff */
[----:B------:R-:W-:Y:S02]  /*02b0*/  UIADD3 UR6, UP0, UPT, UR6, 0x180, URZ ;  /* 0x0000018006067890 */ /* 0x000fe4000ff1e0ff */
[----:B------:R-:W-:Y:S02]  /*02c0*/  UIADD3.X UR11, UPT, UPT, URZ, UR7, URZ, UP1, !UPT ;  /* 0x00000007ff0b7290 */ /* 0x000fe40008ffe4ff */
[----:B------:R-:W-:-:S07]  /*02d0*/  UIADD3.X UR7, UPT, UPT, URZ, UR7, URZ, UP0, !UPT ;  /* 0x00000007ff077290 */ /* 0x000fce00087fe4ff */
[----:B------:R3:W-:Y:S02]  /*02e0*/  UTMACCTL.PF [UR10] ;  /* 0x000000000a0079b9 */ /* 0x0007e40008040000 */
[----:B------:R3:W-:Y:S02]  /*02f0*/  UTMACCTL.PF [UR6] ;  /* 0x00000000060079b9 */ /* 0x0007e40008040000 */
[----:B---3--:R-:W-:Y:S01]  /*0300*/  NOP ;  /* 0x0000000000007918 */ /* 0x008fe20000000000 */
.L_x_5:
[----:B------:R-:W-:Y:S05]  /*0310*/  BSYNC.RECONVERGENT B0 ;  /* 0x0000000000007941 */ /* 0x000fea0003800200 */
.L_x_4:
[----:B------:R-:W-:Y:S04]  /*0320*/  BSSY.RECONVERGENT B0, `(.L_x_6) ;  /* 0x000000a000007945 */ /* 0x000fe80003800200 */
        /* <DEDUP_REMOVED lines=9> */
.L_x_7:
[----:B------:R-:W-:Y:S05]  /*03c0*/  BSYNC.RECONVERGENT B0 ;  /* 0x0000000000007941 */ /* 0x000fea0003800200 */
.L_x_6:
[----:B------:R-:W3:Y:S01]  /*03d0*/  LDCU.64 UR6, c[0x0][0x888] ;  /* 0x00011100ff0677ac */ /* 0x000ee20008000a00 */
[----:B------:R-:W-:Y:S02]  /*03e0*/  UISETP.EQ.U32.AND UP1, UPT, UR4, URZ, UPT ;  /* 0x000000ff0400728c */ /* 0x000fe4000bf22070 */
[----:B------:R-:W-:Y:S02]  /*03f0*/  UPLOP3.LUT UP2, UPT, UPT, UPT, UPT, 0x80, 0x8 ;  /* 0x000000000008789c */ /* 0x000fe40003f4f070 */
[----:B---3--:R-:W-:-:S04]  /*0400*/  UISETP.NE.U32.AND UP0, UPT, UR6, URZ, UPT ;  /* 0x000000ff0600728c */ /* 0x008fc8000bf05070 */
[----:B------:R-:W-:-:S04]  /*0410*/  UISETP.NE.AND.EX UP0, UPT, UR7, URZ, UPT, UP0 ;  /* 0x000000ff0700728c */ /* 0x000fc8000bf05300 */
[----:B------:R-:W-:-:S04]  /*0420*/  UISETP.EQ.OR.EX UP3, UPT, UR5, URZ, !UP0, UP1 ;  /* 0x000000ff0500728c */ /* 0x000fc8000c762710 */
[----:B------:R-:W-:-:S05]  /*0430*/  UP2UR UR44, UPR, URZ, 0x8 ;  /* 0x00000008ff2c7883 */ /* 0x000fca0008000000 */
[----:B------:R-:W-:Y:S07]  /*0440*/  BRA.U !UP3, `(.L_x_8) ;  /* 0x000000010b207547 */ /* 0x000fee000b800000 */
[----:B-----5:R-:W-:Y:S01]  /*0450*/  R2UR UR6, R80 ;  /* 0x00000000500672ca */ /* 0x020fe200000e0000 */
[----:B------:R-:W-:Y:S02]  /*0460*/  UISETP.NE.U32.AND UP2, UPT, UR4, URZ, UPT ;  /* 0x000000ff0400728c */ /* 0x000fe4000bf45070 */
[----:B------:R-:W-:Y:S02]  /*0470*/  USEL UR4, URZ, 0xffffffff, UP0 ;  /* 0xffffffffff047887 */ /* 0x000fe40008000000 */
[----:B------:R-:W-:-:S08]  /*0480*/  UISETP.NE.AND.EX UP2, UPT, UR5, URZ, UPT, UP2 ;  /* 0x000000ff0500728c */ /* 0x000fd0000bf45320 */
[----:B------:R-:W-:-:S04]  /*0490*/  UISETP.NE.AND UP1, UPT, UR6, URZ, UPT ;  /* 0x000000ff0600728c */ /* 0x000fc8000bf25270 */
[----:B------:R-:W-:-:S04]  /*04a0*/  @!UP2 USEL UR4, URZ, 0xffffffff, UP1 ;  /* 0xffffffffff04a887 */ /* 0x000fc80008800000 */
[----:B------:R-:W-:-:S04]  /*04b0*/  ULOP3.LUT UR4, UR4, 0x1, URZ, 0xc0, !UPT ;  /* 0x0000000104047892 */ /* 0x000fc8000f8ec0ff */
[----:B------:R-:W-:-:S11]  /*04c0*/  UISETP.NE.U32.AND UP2, UPT, UR4, 0x1, UPT ;  /* 0x000000010400788c */ /* 0x000fd6000bf45070 */
.L_x_8:
[----:B------:R-:W3:Y:S01]  /*04d0*/  SHFL.IDX PT, R2, R181, RZ, 0x1f ;  /* 0x00001fffb5027589 */ /* 0x000ee200000e0000 */
[----:B------:R-:W-:-:S04]  /*04e0*/  UISETP.NE.AND UP1, UPT, UR8, 0x2, UPT ;  /* 0x000000020800788c */ /* 0x000fc8000bf25270 */
[----:B------:R-:W-:Y:S01]  /*04f0*/  USEL UR13, URZ, 0x1, UP1 ;  /* 0x00000001ff0d7887 */ /* 0x000fe20008800000 */
[----:B---3--:R-:W-:-:S13]  /*0500*/  ISETP.NE.AND P0, PT, R2, RZ, PT ;  /* 0x000000ff0200720c */ /* 0x008fda0003f05270 */
[----:B------:R-:W-:Y:S05]  /*0510*/  @P0 BRA `(.L_x_9) ;  /* 0x0000000400440947 */ /* 0x000fea0003800000 */
[----:B------:R-:W-:Y:S01]  /*0520*/  ELECT P0, URZ, PT ;  /* 0x0000000000ff782f */ /* 0x000fe20003800000 */
[----:B------:R-:W-:-:S12]  /*0530*/  BSSY.RECONVERGENT B0, `(.L_x_9) ;  /* 0x000004f000007945 */ /* 0x000fd80003800200 */
[----:B------:R-:W-:Y:S05]  /*0540*/  @!P0 BRA `(.L_x_10) ;  /* 0x0000000400348947 */ /* 0x000fea0003800000 */
[----:B------:R-:W3:Y:S01]  /*0550*/  S2UR UR5, SR_CgaCtaId ;  /* 0x00000000000579c3 */ /* 0x000ee20000008800 */
[----:B------:R-:W-:Y:S01]  /*0560*/  UMOV UR6, 0x400 ;  /* 0x0000040000067882 */ /* 0x000fe20000000000 */
[----:B------:R-:W-:Y:S01]  /*0570*/  UMOV UR4, 0x1 ;  /* 0x0000000100047882 */ /* 0x000fe20000000000 */
[----:B---3--:R-:W-:Y:S02]  /*0580*/  ULEA UR5, UR5, UR6, 0x18 ;  /* 0x0000000605057291 */ /* 0x008fe4000f8ec0ff */
[----:B------:R-:W-:-:S04]  /*0590*/  UIADD3 UR6, UPT, UPT, -UR4, 0x100000, URZ ;  /* 0x0010000004067890 */ /* 0x000fc8000fffe1ff */
[----:B------:R-:W-:Y:S02]  /*05a0*/  USHF.L.U32 UR7, UR6, 0xb, URZ ;  /* 0x0000000b06077899 */ /* 0x000fe400080006ff */
[----:B------:R-:W-:Y:S01]  /*05b0*/  USHF.L.U32 UR6, UR6, 0x1, URZ ;  /* 0x0000000106067899 */ /* 0x000fe200080006ff */
[----:B------:R-:W3:Y:S11]  /*05c0*/  FENCE.VIEW.ASYNC.S ;  /* 0x00000000000073c6 */ /* 0x000ef60000000000 */
[----:B---3--:R3:W4:Y:S01]  /*05d0*/  SYNCS.EXCH.64 URZ, [UR5], UR6 ;  /* 0x0000000605ff75b2 */ /* 0x0087220008000100 */
[----:B------:R3:W1:Y:S01]  /*05e0*/  SYNCS.EXCH.64 URZ, [UR5+0x110], UR6 ;  /* 0x0001100605ff75b2 */ /* 0x0006620008000100 */
        /* <DEDUP_REMOVED lines=65> */
[----:B------:R3:W1:Y:S02]  /*0a00*/  SYNCS.EXCH.64 URZ, [UR5+0x218], UR6 ;  /* 0x0002180605ff75b2 */ /* 0x0006640008000100 */
[----:B---34-:R-:W-:Y:S01]  /*0a10*/  NOP ;  /* 0x0000000000007918 */ /* 0x018fe20000000000 */
.L_x_10:
[----:B------:R-:W-:Y:S05]  /*0a20*/  BSYNC.RECONVERGENT B0 ;  /* 0x0000000000007941 */ /* 0x000fea0003800200 */
.L_x_9:
[----:B------:R-:W3:Y:S01]  /*0a30*/  SHFL.IDX PT, R2, R181, RZ, 0x1f ;  /* 0x00001fffb5027589 */ /* 0x000ee200000e0000 */
[----:B------:R-:W-:Y:S01]  /*0a40*/  NOP ;  /* 0x0000000000007918 */ /* 0x000fe20000000000 */
[----:B---3--:R-:W-:-:S13]  /*0a50*/  ISETP.NE.AND P0, PT, R2, 0x1, PT ;  /* 0x000000010200780c */ /* 0x008fda0003f05270 */
[----:B------:R-:W-:Y:S05]  /*0a60*/  @P0 BRA `(.L_x_11) ;  /* 0x0000000000400947 */ /* 0x000fea0003800000 */
[----:B------:R-:W3:Y:S01]  /*0a70*/  S2UR UR6, SR_CgaCtaId ;  /* 0x00000000000679c3 */ /* 0x000ee20000008800 */
[----:B------:R-:W-:Y:S01]  /*0a80*/  UMOV UR7, 0x400 ;  /* 0x0000040000077882 */ /* 0x000fe20000000000 */
[----:B------:R-:W-:Y:S01]  /*0a90*/  UMOV UR5, 0x20 ;  /* 0x0000002000057882 */ /* 0x000fe20000000000 */
[----:B------:R-:W-:Y:S01]  /*0aa0*/  UMOV UR4, 0x80 ;  /* 0x0000008000047882 */ /* 0x000fe20000000000 */
[----:B------:R-:W-:-:S04]  /*0ab0*/  UIADD3 UR10, UPT, UPT, -UR5, 0x100000, URZ ;  /* 0x00100000050a7890 */ /* 0x000fc8000fffe1ff */
[----:B------:R-:W-:Y:S02]  /*0ac0*/  USHF.L.U32 UR11, UR10, 0xb, URZ ;  /* 0x0000000b0a0b7899 */ /* 0x000fe400080006ff */
[----:B------:R-:W-:Y:S02]  /*0ad0*/  USHF.L.U32 UR10, UR10, 0x1, URZ ;  /* 0x000000010a0a7899 */ /* 0x000fe400080006ff */
[----:B------:R-:W-:-:S04]  /*0ae0*/  UIADD3 UR4, UPT, UPT, -UR4, 0x100000, URZ ;  /* 0x0010000004047890 */ /* 0x000fc8000fffe1ff */
[----:B------:R-:W-:Y:S02]  /*0af0*/  USHF.L.U32 UR5, UR4, 0xb, URZ ;  /* 0x0000000b04057899 */ /* 0x000fe400080006ff */
[----:B------:R-:W-:Y:S01]  /*0b00*/  USHF.L.U32 UR4, UR4, 0x1, URZ ;  /* 0x0000000104047899 */ /* 0x000fe200080006ff */
[----:B------:R-:W-:Y:S01]  /*0b10*/  ELECT P0, URZ, PT ;  /* 0x0000000000ff782f */ /* 0x000fe20003800000 */
[----:B---3--:R-:W-:Y:S01]  /*0b20*/  ULEA UR6, UR6, UR7, 0x18 ;  /* 0x0000000706067291 */ /* 0x008fe2000f8ec0ff */
[----:B------:R-:W3:Y:S11]  /*0b30*/  FENCE.VIEW.ASYNC.S ;  /* 0x00000000000073c6 */ /* 0x000ef60000000000 */
[----:B---3--:R3:W4:Y:S01]  /*0b40*/  SYNCS.EXCH.64 URZ, [UR6+0x220], UR10 ;  /* 0x0002200a06ff75b2 */ /* 0x0087220008000100 */
[----:B------:R3:W1:Y:S01]  /*0b50*/  SYNCS.EXCH.64 URZ, [UR6+0x228], UR4 ;  /* 0x0002280406ff75b2 */ /* 0x0006620008000100 */
[----:B------:R-:W-:Y:S01]  /*0b60*/  NOP ;  /* 0x0000000000007918 */ /* 0x000fe20000000000 */
.L_x_11:
[----:B------:R-:W2:Y:S01]  /*0b70*/  SHFL.IDX PT, R2, R181, RZ, 0x1f ;  /* 0x00001fffb5027589 */ /* 0x000ea200000e0000 */
[----:B------:R-:W-:Y:S01]  /*0b80*/  NOP ;  /* 0x0000000000007918 */ /* 0x000fe20000000000 */
[----:B--2---:R-:W-:-:S13]  /*0b90*/  ISETP.NE.AND P0, PT, R2, 0x3, PT ;  /* 0x000000030200780c */ /* 0x004fda0003f05270 */
[----:B------:R-:W-:Y:S05]  /*0ba0*/  @P0 BRA `(.L_x_12) ;  /* 0x0000000000300947 */ /* 0x000fea0003800000 */
[----:B---3--:R-:W2:Y:S01]  /*0bb0*/  S2UR UR5, SR_CgaCtaId ;  /* 0x00000000000579c3 */ /* 0x008ea20000008800 */
[----:B------:R-:W-:Y:S01]  /*0bc0*/  UMOV UR6, 0x400 ;  /* 0x0000040000067882 */ /* 0x000fe20000000000 */
[----:B------:R-:W-:Y:S01]  /*0bd0*/  UMOV UR4, 0x20 ;  /* 0x0000002000047882 */ /* 0x000fe20000000000 */
[----:B------:R-:W-:Y:S01]  /*0be0*/  ELECT P0, URZ, PT ;  /* 0x0000000000ff782f */ /* 0x000fe20003800000 */
[----:B--2---:R-:W-:Y:S02]  /*0bf0*/  ULEA UR5, UR5, UR6, 0x18 ;  /* 0x0000000605057291 */ /* 0x004fe4000f8ec0ff */
[----:B------:R-:W-:-:S04]  /*0c00*/  UIADD3 UR6, UPT, UPT, -UR4, 0x100000, URZ ;  /* 0x0010000004067890 */ /* 0x000fc8000fffe1ff */
[----:B------:R-:W-:Y:S02]  /*0c10*/  USHF.L.U32 UR7, UR6, 0xb, URZ ;  /* 0x0000000b06077899 */ /* 0x000fe400080006ff */
[----:B------:R-:W-:Y:S01]  /*0c20*/  USHF.L.U32 UR6, UR6, 0x1, URZ ;  /* 0x0000000106067899 */ /* 0x000fe200080006ff */
[----:B------:R-:W2:Y:S11]  /*0c30*/  FENCE.VIEW.ASYNC.S ;  /* 0x00000000000073c6 */ /* 0x000eb60000000000 */
[----:B--2---:R2:W3:Y:S01]  /*0c40*/  SYNCS.EXCH.64 URZ, [UR5+0x230], UR6 ;  /* 0x0002300605ff75b2 */ /* 0x0044e20008000100 */
[----:B------:R2:W1:Y:S01]  /*0c50*/  SYNCS.EXCH.64 URZ, [UR5+0x238], UR6 ;  /* 0x0002380605ff75b2 */ /* 0x0004620008000100 */
[----:B------:R-:W-:Y:S01]  /*0c60*/  NOP ;  /* 0x0000000000007918 */ /* 0x000fe20000000000 */
.L_x_12:
[----:B------:R-:W4:Y:S01]  /*0c70*/  SHFL.IDX PT, R2, R181, RZ, 0x1f ;  /* 0x00001fffb5027589 */ /* 0x000f2200000e0000 */
[----:B------:R-:W-:Y:S01]  /*0c80*/  NOP ;  /* 0x0000000000007918 */ /* 0x000fe20000000000 */
[----:B----4-:R-:W-:-:S13]  /*0c90*/  ISETP.NE.AND P0, PT, R2, 0x4, PT ;  /* 0x000000040200780c */ /* 0x010fda0003f05270 */
[----:B------:R-:W-:Y:S05]  /*0ca0*/  @P0 BRA `(.L_x_13) ;  /* 0x00000000004c0947 */ /* 0x000fea0003800000 */
[----:B--23--:R-:W2:Y:S01]  /*0cb0*/  S2UR UR5, SR_CgaCtaId ;  /* 0x00000000000579c3 */ /* 0x00cea20000008800 */
[----:B------:R-:W-:Y:S01]  /*0cc0*/  UMOV UR7, 0x100 ;  /* 0x0000010000077882 */ /* 0x000fe20000000000 */
[----:B------:R-:W-:Y:S01]  /*0cd0*/  UMOV UR6, 0x400 ;  /* 0x0000040000067882 */ /* 0x000fe20000000000 */
[----:B------:R-:W-:Y:S01]  /*0ce0*/  USEL UR7, UR7, 0xe0, UP2 ;  /* 0x000000e007077887 */ /* 0x000fe20009000000 */
[----:B------:R-:W-:Y:S01]  /*0cf0*/  UMOV UR4, 0x1 ;  /* 0x0000000100047882 */ /* 0x000fe20000000000 */
[----:B------:R-:W-:Y:S01]  /*0d00*/  ELECT P0, URZ, PT ;  /* 0x0000000000ff782f */ /* 0x000fe20003800000 */
[----:B------:R-:W-:-:S04]  /*0d10*/  UIADD3 UR10, UPT, UPT, -UR4, 0x100000, URZ ;  /* 0x00100000040a7890 */ /* 0x000fc8000fffe1ff */
[----:B------:R-:W-:Y:S02]  /*0d20*/  USHF.L.U32 UR11, UR10, 0xb, URZ ;  /* 0x0000000b0a0b7899 */ /* 0x000fe400080006ff */
[----:B------:R-:W-:Y:S02]  /*0d30*/  USHF.L.U32 UR10, UR10, 0x1, URZ ;  /* 0x000000010a0a7899 */ /* 0x000fe400080006ff */
[----:B--2---:R-:W-:Y:S02]  /*0d40*/  ULEA UR5, UR5, UR6, 0x18 ;  /* 0x0000000605057291 */ /* 0x004fe4000f8ec0ff */
[----:B------:R-:W-:-:S04]  /*0d50*/  UIADD3 UR6, UPT, UPT, -UR7, 0x100000, URZ ;  /* 0x0010000007067890 */ /* 0x000fc8000fffe1ff */
[----:B------:R-:W-:Y:S02]  /*0d60*/  USHF.L.U32 UR7, UR6, 0xb, URZ ;  /* 0x0000000b06077899 */ /* 0x000fe400080006ff */
[----:B------:R-:W-:Y:S01]  /*0d70*/  USHF.L.U32 UR6, UR6, 0x1, URZ ;  /* 0x0000000106067899 */ /* 0x000fe200080006ff */
[----:B------:R-:W2:Y:S03]  /*0d80*/  FENCE.VIEW.ASYNC.S ;  /* 0x00000000000073c6 */ /* 0x000ea60000000000 */
[----:B--2---:R4:W2:Y:S08]  /*0d90*/  SYNCS.EXCH.64 URZ, [UR5+0x240], UR10 ;  /* 0x0002400a05ff75b2 */ /* 0x0048b00008000100 */
[----:B------:R4:W3:Y:S01]  /*0da0*/  SYNCS.EXCH.64 URZ, [UR5+0x250], UR6 ;  /* 0x0002500605ff75b2 */ /* 0x0008e20008000100 */
[----:B------:R4:W1:Y:S01]  /*0db0*/  SYNCS.EXCH.64 URZ, [UR5+0x248], UR10 ;  /* 0x0002480a05ff75b2 */ /* 0x0008620008000100 */
[----:B------:R4:W1:Y:S02]  /*0dc0*/  SYNCS.EXCH.64 URZ, [UR5+0x258], UR6 ;  /* 0x0002580605ff75b2 */ /* 0x0008640008000100 */
[----:B----4-:R-:W-:Y:S01]  /*0dd0*/  NOP ;  /* 0x0000000000007918 */ /* 0x010fe20000000000 */
.L_x_13:
[----:B------:R-:W4:Y:S01]  /*0de0*/  SHFL.IDX PT, R2, R181, RZ, 0x1f ;  /* 0x00001fffb5027589 */ /* 0x000f2200000e0000 */
[----:B------:R-:W-:Y:S01]  /*0df0*/  NOP ;  /* 0x0000000000007918 */ /* 0x000fe20000000000 */
[----:B----4-:R-:W-:-:S13]  /*0e00*/  ISETP.NE.AND P0, PT, R2, 0x5, PT ;  /* 0x000000050200780c */ /* 0x010fda0003f05270 */
[----:B------:R-:W-:Y:S05]  /*0e10*/  @P0 BRA `(.L_x_14) ;  /* 0x0000000000580947 */ /* 0x000fea0003800000 */
[----:B--23--:R-:W2:Y:S01]  /*0e20*/  S2UR UR6, SR_CgaCtaId ;  /* 0x00000000000679c3 */ /* 0x00cea20000008800 */
        /* <DEDUP_REMOVED lines=10> */
[----:B--2---:R-:W-:Y:S01]  /*0ed0*/  ULEA UR6, UR6, UR7, 0x18 ;  /* 0x0000000706067291 */ /* 0x004fe2000f8ec0ff */
[----:B------:R-:W2:Y:S11]  /*0ee0*/  FENCE.VIEW.ASYNC.S ;  /* 0x00000000000073c6 */ /* 0x000eb60000000000 */
[----:B--2---:R4:W2:Y:S01]  /*0ef0*/  SYNCS.EXCH.64 URZ, [UR6+0x260], UR10 ;  /* 0x0002600a06ff75b2 */ /* 0x0048a20008000100 */
[----:B------:R4:W3:Y:S01]  /*0f00*/  SYNCS.EXCH.64 URZ, [UR6+0x280], UR4 ;  /* 0x0002800406ff75b2 */ /* 0x0008e20008000100 */
[----:B------:R4:W1:Y:S01]  /*0f10*/  SYNCS.EXCH.64 URZ, [UR6+0x268], UR10 ;  /* 0x0002680a06ff75b2 */ /* 0x0008620008000100 */
[----:B------:R4:W1:Y:S01]  /*0f20*/  SYNCS.EXCH.64 URZ, [UR6+0x288], UR4 ;  /* 0x0002880406ff75b2 */ /* 0x0008620008000100 */
[----:B------:R4:W1:Y:S01]  /*0f30*/  SYNCS.EXCH.64 URZ, [UR6+0x270], UR10 ;  /* 0x0002700a06ff75b2 */ /* 0x0008620008000100 */
[----:B------:R4:W1:Y:S01]  /*0f40*/  SYNCS.EXCH.64 URZ, [UR6+0x290], UR4 ;  /* 0x0002900406ff75b2 */ /* 0x0008620008000100 */
[----:B------:R4:W1:Y:S01]  /*0f50*/  SYNCS.EXCH.64 URZ, [UR6+0x278], UR10 ;  /* 0x0002780a06ff75b2 */ /* 0x0008620008000100 */
[----:B------:R4:W1:Y:S02]  /*0f60*/  SYNCS.EXCH.64 URZ, [UR6+0x298], UR4 ;  /* 0x0002980406ff75b2 */ /* 0x0008640008000100 */
[----:B----4-:R-:W-:Y:S01]  /*0f70*/  NOP ;  /* 0x0000000000007918 */ /* 0x010fe20000000000 */
.L_x_14:
[----:B------:R-:W4:Y:S01]  /*0f80*/  SHFL.IDX PT, R2, R181, RZ, 0x1f ;  /* 0x00001fffb5027589 */ /* 0x000f2200000e0000 */
[----:B------:R-:W-:Y:S01]  /*0f90*/  NOP ;  /* 0x0000000000007918 */ /* 0x000fe20000000000 */
[----:B----4-:R-:W-:-:S13]  /*0fa0*/  ISETP.NE.AND P0, PT, R2, 0x3, PT ;  /* 0x000000030200780c */ /* 0x010fda0003f05270 */
[----:B------:R-:W-:Y:S05]  /*0fb0*/  @P0 BRA `(.L_x_15) ;  /* 0x0000000000380947 */ /* 0x000fea0003800000 */
[----:B--23--:R-:W2:Y:S01]  /*0fc0*/  S2UR UR5, SR_CgaCtaId ;  /* 0x00000000000579c3 */ /* 0x00cea20000008800 */
        /* <DEDUP_REMOVED lines=8> */
[----:B--2---:R4:W2:Y:S01]  /*1050*/  SYNCS.EXCH.64 URZ, [UR5+0x2a0], UR6 ;  /* 0x0002a00605ff75b2 */ /* 0x0048a20008000100 */
[----:B------:R4:W3:Y:S01]  /*1060*/  SYNCS.EXCH.64 URZ, [UR5+0x2b0], UR6 ;  /* 0x0002b00605ff75b2 */ /* 0x0008e20008000100 */
[----:B------:R4:W1:Y:S01]  /*1070*/  SYNCS.EXCH.64 URZ, [UR5+0x2a8], UR6 ;  /* 0x0002a80605ff75b2 */ /* 0x0008620008000100 */
[----:B------:R4:W1:Y:S02]  /*1080*/  SYNCS.EXCH.64 URZ, [UR5+0x2b8], UR6 ;  /* 0x0002b80605ff75b2 */ /* 0x0008640008000100 */
[----:B----4-:R-:W-:Y:S01]  /*1090*/  NOP ;  /* 0x0000000000007918 */ /* 0x010fe20000000000 */
.L_x_15:
[----:B--23--:R-:W2:Y:S01]  /*10a0*/  S2UR UR5, SR_CTAID.X ;  /* 0x00000000000579c3 */ /* 0x00cea20000002500 */
[----:B------:R-:W-:-:S05]  /*10b0*/  CS2R.32 R167, SR_CgaSize ;  /* 0x0000000000a77805 */ /* 0x000fca0000008a00 */
[----:B------:R-:W-:-:S05]  /*10c0*/  IMAD R167, R167, -0xa0, RZ ;  /* 0xffffff60a7a77824 */ /* 0x000fca00078e02ff */
[----:B------:R-:W-:-:S14]  /*10d0*/  R2UR UR7, R167 ;  /* 0x00000000a70772ca */ /* 0x000fdc00000e0000 */
[----:B------:R-:W3:Y:S01]  /*10e0*/  LDCU UR7, c[0x0][UR7+0x2b0] ;  /* 0x00005600070777ac */ /* 0x000ee20008000800 */
[----:B------:R-:W-:Y:S01]  /*10f0*/  NOP ;  /* 0x0000000000007918 */ /* 0x000fe20000000000 */
[----:B------:R-:W-:-:S05]  /*1100*/  CS2R.32 R167, SR_CgaSize ;  /* 0x0000000000a77805 */ /* 0x000fca0000008a00 */
[----:B------:R-:W-:-:S05]  /*1110*/  IMAD R167, R167, -0xa0, RZ ;  /* 0xffffff60a7a77824 */ /* 0x000fca00078e02ff */
[----:B------:R-:W-:-:S14]  /*1120*/  R2UR UR6, R167 ;  /* 0x00000000a70672ca */ /* 0x000fdc00000e0000 */
[----:B------:R-:W4:Y:S01]  /*1130*/  LDCU UR6, c[0x0][UR6+0x2b4] ;  /* 0x00005680060677ac */ /* 0x000f220008000800 */
[----:B------:R-:W1:Y:S08]  /*1140*/  S2UR UR4, SR_CTAID.Y ;  /* 0x00000000000479c3 */ /* 0x000e700000002600 */
[----:B------:R-:W4:Y:S01]  /*1150*/  LDC R9, c[0x0][0xb24] ;  /* 0x0002c900ff097b82 */ /* 0x000f220000000800 */
[----:B--2---:R-:W-:-:S02]  /*1160*/  I2FP.F32.U32 R4, UR5 ;  /* 0x0000000500047c45 */ /* 0x004fc40008201000 */
[----:B------:R-:W-:-:S05]  /*1170*/  CS2R.32 R5, SR_CgaSize ;  /* 0x0000000000057805 */ /* 0x000fca0000008a00 */
[----:B------:R-:W-:-:S06]  /*1180*/  IMAD R5, R5, -0xa0, RZ ;  /* 0xffffff6005057824 */ /* 0x000fcc00078e02ff */
[----:B------:R-:W2:Y:S01]  /*1190*/  LDC R5, c[0x0][R5+0x2a0] ;  /* 0x0000a80005057b82 */ /* 0x000ea20000000800 */
[----:B------:R-:W-:Y:S01]  /*11a0*/  MOV R167, UR5 ;  /* 0x0000000500a77c02 */ /* 0x000fe20008000f00 */
[----:B---3--:R-:W-:Y:S01]  /*11b0*/  FMUL R4, R4, UR7 ;  /* 0x0000000704047c20 */ /* 0x008fe20008400000 */
[----:B-1----:R-:W-:Y:S02]  /*11c0*/  I2FP.F32.U32 R2, UR4 ;  /* 0x0000000400027c45 */ /* 0x002fe40008201000 */
[----:B------:R-:W-:-:S05]  /*11d0*/  CS2R.32 R3, SR_CgaSize ;  /* 0x0000000000037805 */ /* 0x000fca0000008a00 */
[----:B------:R-:W-:-:S06]  /*11e0*/  IMAD R3, R3, -0xa0, RZ ;  /* 0xffffff6003037824 */ /* 0x000fcc00078e02ff */
[----:B------:R-:W1:Y:S01]  /*11f0*/  LDC R3, c[0x0][R3+0x2a4] ;  /* 0x0000a90003037b82 */ /* 0x000e620000000800 */
[----:B------:R-:W3:Y:S01]  /*1200*/  F2I.U32.TRUNC.NTZ R166, R4 ;  /* 0x0000000400a67305 */ /* 0x000ee2000020f000 */
[----:B------:R-:W-:Y:S01]  /*1210*/  MOV R165, UR4 ;  /* 0x0000000400a57c02 */ /* 0x000fe20008000f00 */
[----:B----4-:R-:W-:-:S05]  /*1220*/  FMUL R2, R2, UR6 ;  /* 0x0000000602027c20 */ /* 0x010fca0008400000 */
[----:B------:R-:W-:Y:S01]  /*1230*/  BAR.SYNC.DEFER_BLOCKING 0x0 ;  /* 0x0000000000007b1d */ /* 0x000fe20000010000 */
[----:B------:R-:W-:-:S05]  /*1240*/  ISETP.GE.AND P0, PT, R9, 0x1, PT ;  /* 0x000000010900780c */ /* 0x000fca0003f06270 */
[----:B------:R-:W4:Y:S02]  /*1250*/  F2I.U32.TRUNC.NTZ R164, R2 ;  /* 0x0000000200a47305 */ /* 0x000f24000020f000 */
[----:B------:R-:W1:Y:S01]  /*1260*/  S2UR UR36, SR_CTAID.Z ;  /* 0x00000000002479c3 */ /* 0x000e620000002700 */
[----:B---3--:R-:W-:-:S05]  /*1270*/  IADD3 R166, PT, PT, -R166, RZ, RZ ;  /* 0x000000ffa6a67210 */ /* 0x008fca0007ffe1ff */
[----:B--2---:R-:W-:Y:S01]  /*1280*/  IMAD R166, R5, R166, UR5 ;  /* 0x0000000505a67e24 */ /* 0x004fe2000f8e02a6 */
[----:B----4-:R-:W-:-:S05]  /*1290*/  IADD3 R164, PT, PT, -R164, RZ, RZ ;  /* 0x000000ffa4a47210 */ /* 0x010fca0007ffe1ff */
[----:B-1----:R-:W-:Y:S01]  /*12a0*/  IMAD R164, R3, R164, UR4 ;  /* 0x0000000403a47e24 */ /* 0x002fe2000f8e02a4 */
[----:B------:R-:W-:Y:S06]  /*12b0*/  @!P0 BRA `(.L_x_16) ;  /* 0x0000000000b88947 */ /* 0x000fec0003800000 */
[----:B------:R-:W1:Y:S01]  /*12c0*/  LDC.64 R4, c[0x0][0xb18] ;  /* 0x0002c600ff047b82 */ /* 0x000e620000000a00 */
[----:B------:R-:W-:-:S07]  /*12d0*/  ISETP.NE.AND P0, PT, R9, 0x1, PT ;  /* 0x000000010900780c */ /* 0x000fce0003f05270 */
[----:B------:R-:W2:Y:S08]  /*12e0*/  LDC R10, c[0x0][0xb0c] ;  /* 0x0002c300ff0a7b82 */ /* 0x000eb00000000800 */
[----:B------:R-:W3:Y:S08]  /*12f0*/  LDC R11, c[0x0][0x370] ;  /* 0x0000dc00ff0b7b82 */ /* 0x000ef00000000800 */
[----:B------:R-:W4:Y:S01]  /*1300*/  LDC R12, c[0x0][0x374] ;  /* 0x0000dd00ff0c7b82 */ /* 0x000f220000000800 */
[----:B-1----:R-:W-:-:S07]  /*1310*/  ISETP.NE.AND P1, PT, R4, 0x1, PT ;  /* 0x000000010400780c */ /* 0x002fce0003f25270 */
[----:B------:R-:W3:Y:S01]  /*1320*/  LDC.64 R6, c[0x0][0xb10] ;  /* 0x0002c400ff067b82 */ /* 0x000ee20000000a00 */
[----:B--2---:R-:W-:-:S07]  /*1330*/  ISETP.NE.AND P2, PT, R10, 0x1, PT ;  /* 0x000000010a00780c */ /* 0x004fce0003f45270 */
[----:B------:R-:W1:Y:S08]  /*1340*/  LDC R8, c[0x0][0xb20] ;  /* 0x0002c800ff087b82 */ /* 0x000e700000000800 */
[----:B------:R-:W2:Y:S01]  /*1350*/  LDC.64 R2, c[0x0][0xb28] ;  /* 0x0002ca00ff027b82 */ /* 0x000ea20000000a00 */
[----:B----4-:R-:W-:-:S04]  /*1360*/  IMAD.HI.U32 R13, R12, R5, RZ ;  /* 0x000000050c0d7227 */ /* 0x010fc800078e00ff */
[----:B------:R-:W-:-:S04]  /*1370*/  IMAD.HI.U32 R5, R165, R5, RZ ;  /* 0x00000005a5057227 */ /* 0x000fc800078e00ff */
[----:B---3--:R-:W-:-:S04]  /*1380*/  IMAD.HI.U32 R14, R11, R6, RZ ;  /* 0x000000060b0e7227 */ /* 0x008fc800078e00ff */
[----:B------:R-:W-:Y:S01]  /*1390*/  IMAD.HI.U32 R16, R167, R6, RZ ;  /* 0x00000006a7107227 */ /* 0x000fe200078e00ff */
[-C--:B------:R-:W-:Y:S02]  /*13a0*/  @P2 SHF.R.U32.HI R11, RZ, R7.reuse, R14 ;  /* 0x00000007ff0b2219 */ /* 0x080fe4000001160e */
[-C--:B-1----:R-:W-:Y:S02]  /*13b0*/  @P1 SHF.R.U32.HI R12, RZ, R8.reuse, R13 ;  /* 0x00000008ff0c1219 */ /* 0x082fe4000001160d */
[----:B------:R-:W-:Y:S02]  /*13c0*/  SHF.R.U32.HI R8, RZ, R8, R5 ;  /* 0x00000008ff087219 */ /* 0x000fe40000011605 */
[----:B------:R-:W-:Y:S02]  /*13d0*/  SHF.R.U32.HI R16, RZ, R7, R16 ;  /* 0x00000007ff107219 */ /* 0x000fe40000011610 */
[----:B------:R-:W-:Y:S01]  /*13e0*/  SEL R5, R165, R8, !P1 ;  /* 0x00000008a5057207 */ /* 0x000fe20004800000 */
[----:B--2---:R-:W-:Y:S01]  /*13f0*/  IMAD.HI.U32 R14, R12, R2, RZ ;  /* 0x000000020c0e7227 */ /* 0x004fe200078e00ff */
[----:B------:R-:W-:-:S03]  /*1400*/  SEL R7, R167, R16, !P2 ;  /* 0x00000010a7077207 */ /* 0x000fc60005000000 */
[----:B------:R-:W-:Y:S01]  /*1410*/  IMAD.HI.U32 R6, R11, R2, RZ ;  /* 0x000000020b067227 */ /* 0x000fe200078e00ff */
[----:B------:R-:W-:-:S04]  /*1420*/  @P0 SHF.R.U32.HI R12, RZ, R3, R14 ;  /* 0x00000003ff0c0219 */ /* 0x000fc8000001160e */
[----:B------:R-:W-:Y:S01]  /*1430*/  @P0 SHF.R.U32.HI R11, RZ, R3, R6 ;  /* 0x00000003ff0b0219 */ /* 0x000fe20000011606 */
[----:B------:R-:W-:-:S04]  /*1440*/  IMAD R12, R12, R9, RZ ;  /* 0x000000090c0c7224 */ /* 0x000fc800078e02ff */
[----:B------:R-:W-:Y:S01]  /*1450*/  IMAD R6, R11, R9, RZ ;  /* 0x000000090b067224 */ /* 0x000fe200078e02ff */
[----:B------:R-:W-:-:S04]  /*1460*/  ISETP.GE.AND P1, PT, R5, R12, PT ;  /* 0x0000000c0500720c */ /* 0x000fc80003f26270 */
[----:B------:R-:W-:Y:S01]  /*1470*/  ISETP.GE.OR P1, PT, R7, R6, P1 ;  /* 0x000000060700720c */ /* 0x000fe20000f26670 */
[----:B------:R-:W-:-:S05]  /*1480*/  IMAD.HI.U32 R6, R5, R2, RZ ;  /* 0x0000000205067227 */ /* 0x000fca00078e00ff */
[----:B------:R-:W-:-:S04]  /*1490*/  SHF.R.U32.HI R6, RZ, R3, R6 ;  /* 0x00000003ff067219 */ /* 0x000fc80000011606 */
[----:B------:R-:W-:-:S03]  /*14a0*/  SEL R6, R5, R6, !P0 ;  /* 0x0000000605067207 */ /* 0x000fc60004000000 */
[----:B------:R-:W-:Y:S01]  /*14b0*/  @!P1 IMAD.HI.U32 R8, R7, R2, RZ ;  /* 0x0000000207089227 */ /* 0x000fe200078e00ff */
[----:B------:R-:W-:-:S04]  /*14c0*/  IADD3 R2, PT, PT, -R6, RZ, RZ ;  /* 0x000000ff06027210 */ /* 0x000fc80007ffe1ff */
[----:B------:R-:W-:Y:S01]  /*14d0*/  @!P1 SHF.R.U32.HI R8, RZ, R3, R8 ;  /* 0x00000003ff089219 */ /* 0x000fe20000011608 */
[----:B------:R-:W-:-:S03]  /*14e0*/  IMAD R2, R9, R2, R5 ;  /* 0x0000000209027224 */ /* 0x000fc600078e0205 */
[----:B------:R-:W-:Y:S02]  /*14f0*/  @!P1 SEL R3, R7, R8, !P0 ;  /* 0x0000000807039207 */ /* 0x000fe40004000000 */
[----:B------:R-:W-:-:S03]  /*1500*/  IADD3 R8, PT, PT, -R5, RZ, RZ ;  /* 0x000000ff05087210 */ /* 0x000fc60007ffe1ff */
[--C-:B------:R-:W-:Y:S02]  /*1510*/  @!P1 IMAD.IADD R6, R6, 0x1, -R3.reuse ;  /* 0x0000000106069824 */ /* 0x100fe400078e0a03 */
[----:B------:R-:W-:Y:S01]  /*1520*/  @!P1 IMAD R3, R2, R11, R3 ;  /* 0x0000000b02039224 */ /* 0x000fe200078e0203 */
[----:B------:R-:W-:Y:S01]  /*1530*/  IADD3 R2, PT, PT, -R7, RZ, RZ ;  /* 0x000000ff07027210 */ /* 0x000fe20007ffe1ff */
[----:B------:R-:W-:Y:S02]  /*1540*/  @!P1 IMAD R5, R6, R9, R7 ;  /* 0x0000000906059224 */ /* 0x000fe400078e0207 */
[----:B------:R-:W-:Y:S02]  /*1550*/  IMAD R8, R4, R8, R165 ;  /* 0x0000000804087224 */ /* 0x000fe400078e02a5 */
[----:B------:R-:W-:Y:S02]  /*1560*/  @!P1 IMAD.MOV.U32 R7, RZ, RZ, R3 ;  /* 0x000000ffff079224 */ /* 0x000fe400078e0003 */
[----:B------:R-:W-:-:S02]  /*1570*/  IMAD R2, R10, R2, R167 ;  /* 0x000000020a027224 */ /* 0x000fc400078e02a7 */
[----:B------:R-:W-:Y:S02]  /*1580*/  IMAD R165, R5, R4, R8 ;  /* 0x0000000405a57224 */ /* 0x000fe400078e0208 */
[----:B------:R-:W-:Y:S02]  /*1590*/  IMAD R167, R7, R10, R2 ;  /* 0x0000000a07a77224 */ /* 0x000fe400078e0202 */
.L_x_16:
[----:B------:R-:W1:Y:S01]  /*15a0*/  LDCU UR4, c[0x0][0xb30] ;  /* 0x00016600ff0477ac */ /* 0x000e620008000800 */
[----:B------:R-:W2:Y:S08]  /*15b0*/  S2UR UR37, SR_CgaCtaId ;  /* 0x00000000002579c3 */ /* 0x000eb00000008800 */
[----:B------:R-:W3:Y:S01]  /*15c0*/  LDC R72, c[0x0][0xb24] ;  /* 0x0002c900ff487b82 */ /* 0x000ee20000000800 */
[----:B-1----:R-:W-:-:S09]  /*15d0*/  UISETP.NE.AND UP1, UPT, UR4, 0x1, UPT ;  /* 0x000000010400788c */ /* 0x002fd2000bf25270 */
[----:B--2---:R-:W-:Y:S05]  /*15e0*/  BRA.U UP1, `(.L_x_17) ;  /* 0x0000000101407547 */ /* 0x004fea000b800000 */
[----:B------:R-:W1:Y:S08]  /*15f0*/  LDC.64 R4, c[0x0][0xb10] ;  /* 0x0002c400ff047b82 */ /* 0x000e700000000a00 */
[----:B------:R-:W2:Y:S08]  /*1600*/  LDC.64 R2, c[0x0][0xb18] ;  /* 0x0002c600ff027b82 */ /* 0x000eb00000000a00 */
[----:B------:R-:W4:Y:S08]  /*1610*/  LDC R6, c[0x0][0xb20] ;  /* 0x0002c800ff067b82 */ /* 0x000f300000000800 */
[----:B------:R-:W3:Y:S01]  /*1620*/  LDC R8, c[0x0][0xb0c] ;  /* 0x0002c300ff087b82 */ /* 0x000ee20000000800 */
[----:B-1----:R-:W-:-:S05]  /*1630*/  IMAD.HI.U32 R4, R167, R4, RZ ;  /* 0x00000004a7047227 */ /* 0x002fca00078e00ff */
[----:B------:R-:W-:Y:S01]  /*1640*/  SHF.R.U32.HI R4, RZ, R5, R4 ;  /* 0x00000005ff047219 */ /* 0x000fe20000011604 */
[----:B--2---:R-:W-:Y:S01]  /*1650*/  IMAD.HI.U32 R3, R165, R3, RZ ;  /* 0x00000003a5037227 */ /* 0x004fe200078e00ff */
[----:B------:R-:W-:-:S04]  /*1660*/  ISETP.NE.AND P0, PT, R2, 0x1, PT ;  /* 0x000000010200780c */ /* 0x000fc80003f05270 */
[----:B----4-:R-:W-:-:S04]  /*1670*/  SHF.R.U32.HI R6, RZ, R6, R3 ;  /* 0x00000006ff067219 */ /* 0x010fc80000011603 */
[----:B------:R-:W-:Y:S02]  /*1680*/  SEL R3, R165, R6, !P0 ;  /* 0x00000006a5037207 */ /* 0x000fe40004000000 */
[----:B---3--:R-:W-:-:S04]  /*1690*/  ISETP.NE.AND P1, PT, R8, 0x1, PT ;  /* 0x000000010800780c */ /* 0x008fc80003f25270 */
[----:B------:R-:W-:-:S05]  /*16a0*/  SEL R4, R167, R4, !P1 ;  /* 0x00000004a7047207 */ /* 0x000fca0004800000 */
[----:B------:R-:W-:Y:S02]  /*16b0*/  IMAD.IADD R5, R3, 0x1, -R4 ;  /* 0x0000000103057824 */ /* 0x000fe400078e0a04 */
[----:B------:R-:W-:Y:S02]  /*16c0*/  IMAD.IADD R3, R4, 0x1, -R3 ;  /* 0x0000000104037824 */ /* 0x000fe400078e0a03 */
[----:B------:R-:W-:Y:S02]  /*16d0*/  IMAD R167, R5, R8, R167 ;  /* 0x0000000805a77224 */ /* 0x000fe400078e02a7 */
[----:B------:R-:W-:-:S07]  /*16e0*/  IMAD R165, R3, R2, R165 ;  /* 0x0000000203a57224 */ /* 0x000fce00078e02a5 */
.L_x_17:
[----:B------:R-:W-:Y:S01]  /*16f0*/  BAR.SYNC.DEFER_BLOCKING 0x0 ;  /* 0x0000000000007b1d */ /* 0x000fe20000010000 */
[----:B------:R-:W-:Y:S01]  /*1700*/  UISETP.NE.AND UP1, UPT, UR8, 0x2, UPT ;  /* 0x000000020800788c */ /* 0x000fe2000bf25270 */
[----:B------:R-:W-:Y:S02]  /*1710*/  ISETP.NE.OR P5, PT, R0, 0x2, !P5 ;  /* 0x000000020000780c */ /* 0x000fe40006fa5670 */
[----:B------:R-:W-:-:S06]  /*1720*/  LOP3.LUT R2, R176, 0x1f, RZ, 0xc0, !PT ;  /* 0x0000001fb0027812 */ /* 0x000fcc00078ec0ff */
[----:B------:R-:W-:Y:S05]  /*1730*/  BRA.U UP1, `(.L_x_18) ;  /* 0x0000002101987547 */ /* 0x000fea000b800000 */
[----:B------:R-:W1:Y:S01]  /*1740*/  LDCU UR13, c[0x0][0x38c] ;  /* 0x00007180ff0d77ac */ /* 0x000e620008000800 */
[----:B------:R-:W2:Y:S01]  /*1750*/  LDC R9, c[0x0][0x370] ;  /* 0x0000dc00ff097b82 */ /* 0x000ea20000000800 */
[----:B------:R-:W-:Y:S01]  /*1760*/  PLOP3.LUT P1, PT, PT, PT, UP2, 0x80, 0x8 ;  /* 0x000000000008781c */ /* 0x000fe20003f2f028 */
[----:B------:R-:W-:Y:S01]  /*1770*/  HFMA2 R12, -RZ, RZ, 0, 0 ;  /* 0x00000000ff0c7431 */ /* 0x000fe200000001ff */
[----:B------:R-:W-:Y:S01]  /*1780*/  ISETP.EQ.OR P4, PT, R2, RZ, P5 ;  /* 0x000000ff0200720c */ /* 0x000fe20002f82670 */
[----:B------:R-:W-:Y:S01]  /*1790*/  IMAD.MOV.U32 R15, RZ, RZ, 0x1 ;  /* 0x00000001ff0f7424 */ /* 0x000fe200078e00ff */
[----:B------:R-:W-:Y:S01]  /*17a0*/  PLOP3.LUT P1, PT, P1, PT, PT, 0x8, 0x80 ;  /* 0x000000000080781c */ /* 0x000fe20000f2e170 */
[----:B------:R-:W-:Y:S01]  /*17b0*/  IMAD.MOV.U32 R14, RZ, RZ, RZ ;  /* 0x000000ffff0e7224 */ /* 0x000fe200078e00ff */
[----:B------:R-:W-:Y:S01]  /*17c0*/  MOV R8, 0x1 ;  /* 0x0000000100087802 */ /* 0x000fe20000000f00 */
[----:B------:R-:W4:Y:S01]  /*17d0*/  LDC R0, c[0x0][0x374] ;  /* 0x0000dd00ff007b82 */ /* 0x000f220000000800 */
[----:B------:R-:W-:Y:S01]  /*17e0*/  IMAD.MOV.U32 R10, RZ, RZ, RZ ;  /* 0x000000ffff0a7224 */ /* 0x000fe200078e00ff */
[----:B------:R-:W2:Y:S01]  /*17f0*/  LDCU.64 UR22, c[0x0][0x348] ;  /* 0x00006900ff1677ac */ /* 0x000ea20008000a00 */
[----:B------:R-:W-:Y:S01]  /*1800*/  UMOV UR6, URZ ;  /* 0x000000ff00067c82 */ /* 0x000fe20008000000 */
[----:B-1----:R-:W-:-:S04]  /*1810*/  UIADD3 UR5, UPT, UPT, UR13, 0x1f, URZ ;  /* 0x0000001f0d057890 */ /* 0x002fc8000fffe0ff */
[----:B------:R-:W-:-:S04]  /*1820*/  USHF.R.S32.HI UR4, URZ, 0x1f, UR5 ;  /* 0x0000001fff047899 */ /* 0x000fc80008011405 */
[----:B------:R-:W-:-:S04]  /*1830*/  ULEA.HI UR4, UR4, UR5, URZ, 0x5 ;  /* 0x0000000504047291 */ /* 0x000fc8000f8f28ff */
[----:B------:R-:W-:Y:S02]  /*1840*/  USHF.R.S32.HI UR15, URZ, 0x5, UR4 ;  /* 0x00000005ff0f7899 */ /* 0x000fe40008011404 */
[----:B------:R-:W-:Y:S02]  /*1850*/  UIADD3 UR4, UPT, UPT, UR13, -0x1, URZ ;  /* 0xffffffff0d047890 */ /* 0x000fe4000fffe0ff */
[----:B------:R-:W-:Y:S02]  /*1860*/  UISETP.LT.U32.AND UP0, UPT, UR15, 0x22, UPT ;  /* 0x000000220f00788c */ /* 0x000fe4000bf01070 */
[----:B------:R-:W-:Y:S02]  /*1870*/  UISETP.GE.U32.AND UP1, UPT, UR4, -0x3f, UPT ;  /* 0xffffffc10400788c */ /* 0x000fe4000bf26070 */
[----:B------:R-:W-:Y:S02]  /*1880*/  USEL UR14, UR15, 0x22, UP0 ;  /* 0x000000220f0e7887 */ /* 0x000fe40008000000 */
[----:B------:R-:W-:-:S02]  /*1890*/  UIADD3 UR13, UPT, UPT, UR13, 0x3e, URZ ;  /* 0x0000003e0d0d7890 */ /* 0x000fc4000fffe0ff */
[----:B------:R-:W-:Y:S02]  /*18a0*/  UIADD3 UR5, UPT, UPT, UR14, -0x1, URZ ;  /* 0xffffffff0e057890 */ /* 0x000fe4000fffe0ff */
[----:B------:R-:W-:-:S03]  /*18b0*/  UIADD3 UR7, UPT, UPT, UR15, -UR14, URZ ;  /* 0x8000000e0f077290 */ /* 0x000fc6000fffe0ff */
[----:B------:R-:W-:-:S04]  /*18c0*/  @UP1 UIADD3 UR5, UPT, UPT, UR14, URZ, URZ ;  /* 0x000000ff0e051290 */ /* 0x000fc8000fffe0ff */
[----:B--2---:R-:W-:-:S12]  /*18d0*/  UIADD3 UR5, UPT, UPT, UR5, 0x1, URZ ;  /* 0x0000000105057890 */ /* 0x004fd8000fffe0ff */
.L_x_36:
[----:B------:R-:W-:Y:S01]  /*18e0*/  UISETP.NE.AND UP0, UPT, UR37, URZ, UPT ;  /* 0x000000ff2500728c */ /* 0x000fe2000bf05270 */
[----:B------:R-:W1:Y:S08]  /*18f0*/  S2UR UR37, SR_CgaCtaId ;  /* 0x00000000002579c3 */ /* 0x000e700000008800 */
[----:B------:R-:W-:Y:S05]  /*1900*/  BRA.U UP0, `(.L_x_19) ;  /* 0x0000000100347547 */ /* 0x000fea000b800000 */
[----:B------:R-:W2:Y:S01]  /*1910*/  S2R R2, SR_CgaCtaId ;  /* 0x0000000000027919 */ /* 0x000ea20000008800 */
[----:B------:R-:W-:-:S04]  /*1920*/  MOV R3, 0x400 ;  /* 0x0000040000037802 */ /* 0x000fc80000000f00 */
[----:B--2---:R-:W-:Y:S02]  /*1930*/  LEA R3, R2, R3, 0x18 ;  /* 0x0000000302037211 */ /* 0x004fe400078ec0ff */
[----:B------:R-:W-:-:S03]  /*1940*/  SHF.L.U32 R2, R8, 0x1f, RZ ;  /* 0x0000001f08027819 */ /* 0x000fc600000006ff */
[----:B------:R-:W-:-:S04]  /*1950*/  IMAD R3, R10, 0x8, R3 ;  /* 0x000000080a037824 */ /* 0x000fc800078e0203 */
[----:B------:R-:W2:Y:S02]  /*1960*/  SYNCS.PHASECHK.TRANS64.TRYWAIT P0, [R3+URZ+0x2b0], R2 ;  /* 0x0002b002030075a7 */ /* 0x000ea400080011ff */
[----:B--2---:R-:W-:Y:S05]  /*1970*/  @!P0 BRA `(.L_x_20) ;  /* 0x0000006400208947 */ /* 0x004fea0003800000 */
.L_x_126:
[----:B------:R-:W-:Y:S01]  /*1980*/  VIADD R10, R10, 0x1 ;  /* 0x000000010a0a7836 */ /* 0x000fe20000000000 */
[----:B------:R2:W-:Y:S04]  /*1990*/  SYNCS.ARRIVE.TRANS64.A1T0 RZ, [R3+URZ+0x2a0], RZ ;  /* 0x0002a0ff03ff79a7 */ /* 0x0005e800081000ff */
[----:B------:R-:W-:-:S04]  /*19a0*/  ISETP.NE.AND P0, PT, R10, 0x2, PT ;  /* 0x000000020a00780c */ /* 0x000fc80003f05270 */
[----:B------:R-:W-:Y:S02]  /*19b0*/  SEL R10, R10, RZ, P0 ;  /* 0x000000ff0a0a7207 */ /* 0x000fe40000000000 */
[----:B--2---:R-:W-:-:S04]  /*19c0*/  SEL R3, RZ, 0x1, P0 ;  /* 0x00000001ff037807 */ /* 0x004fc80000000000 */
[----:B------:R-:W-:-:S07]  /*19d0*/  LOP3.LUT R8, R8, R3, RZ, 0x3c, !PT ;  /* 0x0000000308087212 */ /* 0x000fce00078e3cff */
.L_x_19:
[----:B------:R-:W-:Y:S01]  /*19e0*/  UMOV UR4, 0x400 ;  /* 0x0000040000047882 */ /* 0x000fe20000000000 */
[----:B------:R-:W-:Y:S01]  /*19f0*/  SHF.L.U32 R2, R15, 0x1f, RZ ;  /* 0x0000001f0f027819 */ /* 0x000fe200000006ff */
[----:B-1----:R-:W-:Y:S01]  /*1a00*/  ULEA UR4, UR37, UR4, 0x18 ;  /* 0x0000000425047291 */ /* 0x002fe2000f8ec0ff */
[----:B------:R-:W-:Y:S01]  /*1a10*/  R2UR UR35, R167 ;  /* 0x00000000a72372ca */ /* 0x000fe200000e0000 */
[----:B------:R-:W-:Y:S01]  /*1a20*/  UISETP.GE.U32.AND UP0, UPT, UR13, 0x3f, UPT ;  /* 0x0000003f0d00788c */ /* 0x000fe2000bf06070 */
[----:B------:R-:W-:Y:S01]  /*1a30*/  R2UR UR10, R165 ;  /* 0x00000000a50a72ca */ /* 0x000fe200000e0000 */
[----:B------:R-:W-:Y:S01]  /*1a40*/  ULEA UR8, UR6, UR4, 0x3 ;  /* 0x0000000406087291 */ /* 0x000fe2000f8e18ff */
[----:B------:R-:W-:-:S08]  /*1a50*/  UMOV UR24, URZ ;  /* 0x000000ff00187c82 */ /* 0x000fd00008000000 */
[----:B------:R1:W2:Y:S01]  /*1a60*/  SYNCS.PHASECHK.TRANS64.TRYWAIT P0, [UR8+0x110], R2 ;  /* 0x00011002ff0075a7 */ /* 0x0002a20008001108 */
[----:B------:R-:W-:Y:S02]  /*1a70*/  USHF.L.U32 UR35, UR35, 0x7, URZ ;  /* 0x0000000723237899 */ /* 0x000fe400080006ff */
[----:B------:R-:W-:Y:S01]  /*1a80*/  USHF.L.U32 UR10, UR10, 0x6, URZ ;  /* 0x000000060a0a7899 */ /* 0x000fe200080006ff */
[----:B------:R-:W-:Y:S11]  /*1a90*/  BRA.U !UP0, `(.L_x_21) ;  /* 0x0000000108a87547 */ /* 0x000ff6000b800000 */
[----:B------:R-:W-:Y:S01]  /*1aa0*/  UMOV UR16, URZ ;  /* 0x000000ff00107c82 */ /* 0x000fe20008000000 */
[----:B------:R-:W-:-:S05]  /*1ab0*/  UMOV UR17, UR6 ;  /* 0x0000000600117c82 */ /* 0x000fca0008000000 */
.L_x_26:
[----:B-1----:R-:W-:Y:S01]  /*1ac0*/  ULEA UR33, UR17, UR4, 0x3 ;  /* 0x0000000411217291 */ /* 0x002fe2000f8e18ff */
[----:B--2---:R-:W-:Y:S01]  /*1ad0*/  @!P5 MOV R3, 0x1800 ;  /* 0x000018000003d802 */ /* 0x004fe20000000f00 */
[----:B--2---:R-:W-:Y:S10]  /*1ae0*/  @P0 BRA `(.L_x_22) ;  /* 0x00000000000c0947 */ /* 0x004ff40003800000 */
[----:B------:R-:W-:-:S04]  /*1af0*/  SHF.L.U32 R5, R15, 0x1f, RZ ;  /* 0x0000001f0f057819 */ /* 0x000fc800000006ff */
[----:B------:R-:W2:Y:S02]  /*1b00*/  SYNCS.PHASECHK.TRANS64.TRYWAIT P0, [UR33+0x110], R5 ;  /* 0x00011005ff0075a7 */ /* 0x000ea40008001121 */
[----:B--2---:R-:W-:Y:S05]  /*1b10*/  @!P0 BRA `(.L_x_23) ;  /* 0x0000006000cc8947 */ /* 0x004fea0003800000 */
.L_x_22:
[----:B------:R2:W-:Y:S01]  /*1b20*/  @!P5 SYNCS.ARRIVE.TRANS64 RZ, [UR33], R3 ;  /* 0x00000003ffffd9a7 */ /* 0x0005e20008000021 */
[----:B------:R-:W-:Y:S04]  /*1b30*/  BSSY.RECONVERGENT B0, `(.L_x_24) ;  /* 0x0000003000007945 */ /* 0x000fe80003800200 */
[----:B------:R-:W-:Y:S05]  /*1b40*/  @P4 BRA `(.L_x_25) ;  /* 0x0000000000044947 */ /* 0x000fea0003800000 */
[----:B------:R-:W-:Y:S05]  /*1b50*/  BPT.TRAP 0x1 ;  /* 0x000000040000795c */ /* 0x000fea0000300000 */
.L_x_25:
[----:B------:R-:W-:Y:S05]  /*1b60*/  BSYNC.RECONVERGENT B0 ;  /* 0x0000000000007941 */ /* 0x000fea0003800200 */
.L_x_24:
[----:B------:R-:W-:Y:S02]  /*1b70*/  UIADD3 UR6, UPT, UPT, UR17, 0x1, URZ ;  /* 0x0000000111067890 */ /* 0x000fe4000fffe0ff */
[----:B------:R-:W-:Y:S02]  /*1b80*/  ULEA UR32, UR17, UR4, 0xc ;  /* 0x0000000411207291 */ /* 0x000fe4000f8e60ff */
[----:B------:R-:W-:Y:S02]  /*1b90*/  UISETP.NE.AND UP0, UPT, UR6, 0x22, UPT ;  /* 0x000000220600788c */ /* 0x000fe4000bf05270 */
[----:B------:R-:W-:Y:S02]  /*1ba0*/  UIADD3 UR26, UP1, UPT, UR22, 0x80, URZ ;  /* 0x00000080161a7890 */ /* 0x000fe4000ff3e0ff */
[----:B------:R-:W-:Y:S02]  /*1bb0*/  USEL UR9, URZ, 0x1, UP0 ;  /* 0x00000001ff097887 */ /* 0x000fe40008000000 */
[----:B------:R-:W-:-:S02]  /*1bc0*/  USEL UR6, UR6, URZ, UP0 ;  /* 0x000000ff06067287 */ /* 0x000fc40008000000 */
[----:B------:R-:W-:Y:S02]  /*1bd0*/  UIADD3 UR20, UP0, UPT, UR22, 0x180, URZ ;  /* 0x0000018016147890 */ /* 0x000fe4000ff1e0ff */
[----:B------:R-:W-:Y:S01]  /*1be0*/  ULEA UR8, UR6, UR4, 0x3 ;  /* 0x0000000406087291 */ /* 0x000fe2000f8e18ff */
[----:B------:R-:W-:Y:S01]  /*1bf0*/  LOP3.LUT R15, R15, UR9, RZ, 0x3c, !PT ;  /* 0x000000090f0f7c12 */ /* 0x000fe2000f8e3cff */
[----:B------:R-:W-:Y:S02]  /*1c00*/  USHF.L.U32 UR34, UR16, 0x5, URZ ;  /* 0x0000000510227899 */ /* 0x000fe400080006ff */
[----:B------:R-:W-:Y:S01]  /*1c10*/  UIADD3.X UR27, UPT, UPT, URZ, UR23, URZ, UP1, !UPT ;  /* 0x00000017ff1b7290 */ /* 0x000fe20008ffe4ff */
[----:B-1----:R-:W-:Y:S01]  /*1c20*/  SHF.L.U32 R2, R15, 0x1f, RZ ;  /* 0x0000001f0f027819 */ /* 0x002fe200000006ff */
[----:B------:R-:W-:Y:S02]  /*1c30*/  UIADD3 UR32, UPT, UPT, UR32, 0x4600, URZ ;  /* 0x0000460020207890 */ /* 0x000fe4000fffe0ff */
[----:B------:R-:W-:Y:S01]  /*1c40*/  UIADD3.X UR21, UPT, UPT, URZ, UR23, URZ, UP0, !UPT ;  /* 0x00000017ff157290 */ /* 0x000fe200087fe4ff */
[----:B------:R1:W1:Y:S01]  /*1c50*/  SYNCS.PHASECHK.TRANS64.TRYWAIT P0, [UR8+0x110], R2 ;  /* 0x00011002ff0075a7 */ /* 0x0002620008001108 */
[----:B------:R-:W-:Y:S01]  /*1c60*/  ULEA UR8, UR17, UR4, 0xb ;  /* 0x0000000411087291 */ /* 0x000fe2000f8e58ff */
[----:B------:R-:W-:Y:S01]  /*1c70*/  UMOV UR18, 0x0 ;  /* 0x0000000000127882 */ /* 0x000fe20000000000 */
[----:B------:R-:W-:-:S02]  /*1c80*/  UMOV UR19, 0x10000000 ;  /* 0x1000000000137882 */ /* 0x000fc40000000000 */
[----:B------:R-:W-:Y:S01]  /*1c90*/  UIADD3 UR8, UPT, UPT, UR8, 0x26600, URZ ;  /* 0x0002660008087890 */ /* 0x000fe2000fffe0ff */
[----:B------:R1:W-:Y:S01]  /*1ca0*/  UTMALDG.3D [UR32], [UR26], desc[UR18] ;  /* 0x000012201a0075b4 */ /* 0x0003e20008011000 */
[----:B------:R-:W-:Y:S01]  /*1cb0*/  UMOV UR12, UR36 ;  /* 0x00000024000c7c82 */ /* 0x000fe20008000000 */
[----:B------:R-:W-:Y:S01]  /*1cc0*/  UMOV UR9, UR33 ;  /* 0x0000002100097c82 */ /* 0x000fe20008000000 */
[----:B------:R-:W-:Y:S01]  /*1cd0*/  UMOV UR11, UR34 ;  /* 0x00000022000b7c82 */ /* 0x000fe20008000000 */
[----:B------:R-:W-:Y:S01]  /*1ce0*/  UIADD3 UR16, UPT, UPT, UR16, 0x1, URZ ;  /* 0x0000000110107890 */ /* 0x000fe2000fffe0ff */
[----:B------:R-:W-:Y:S01]  /*1cf0*/  UMOV UR24, UR5 ;  /* 0x0000000500187c82 */ /* 0x000fe20008000000 */
[----:B------:R-:W-:Y:S02]  /*1d00*/  UMOV UR17, UR6 ;  /* 0x0000000600117c82 */ /* 0x000fe40008000000 */
[----:B------:R1:W-:Y:S01]  /*1d10*/  UTMALDG.3D [UR8], [UR20], desc[UR18] ;  /* 0x00001208140075b4 */ /* 0x0003e20008011000 */
[----:B------:R-:W-:-:S09]  /*1d20*/  UISETP.NE.AND UP0, UPT, UR16, UR5, UPT ;  /* 0x000000051000728c */ /* 0x000fd2000bf05270 */
[----:B------:R-:W-:Y:S05]  /*1d30*/  BRA.U UP0, `(.L_x_26) ;  /* 0xfffffffd00607547 */ /* 0x000fea000b83ffff */
.L_x_21:
[----:B-1----:R-:W-:Y:S01]  /*1d40*/  ULEA UR8, UR6, UR4, 0x3 ;  /* 0x0000000406087291 */ /* 0x002fe2000f8e18ff */
[----:B------:R-:W-:Y:S01]  /*1d50*/  SHF.L.U32 R2, R15, 0x1f, RZ ;  /* 0x0000001f0f027819 */ /* 0x000fe200000006ff */
[----:B------:R-:W-:Y:S01]  /*1d60*/  @!P1 SYNCS.ARRIVE.TRANS64.A1T0 RZ, [UR4+0x238], RZ ;  /* 0x000238ffffff99a7 */ /* 0x000fe20008100004 */
[----:B------:R-:W-:-:S06]  /*1d70*/  UISETP.GT.AND UP0, UPT, UR15, UR14, UPT ;  /* 0x0000000e0f00728c */ /* 0x000fcc000bf04270 */
[----:B--2---:R1:W2:Y:S03]  /*1d80*/  SYNCS.PHASECHK.TRANS64.TRYWAIT P0, [UR8+0x110], R2 ;  /* 0x00011002ff0075a7 */ /* 0x0042a60008001108 */
[----:B------:R-:W-:Y:S05]  /*1d90*/  BRA.U !UP0, `(.L_x_27) ;  /* 0x0000000108ac7547 */ /* 0x000fea000b800000 */
[----:B------:R-:W-:Y:S01]  /*1da0*/  UIADD3 UR21, UPT, UPT, UR7, UR24, URZ ;  /* 0x0000001807157290 */ /* 0x000fe2000fffe0ff */
[----:B------:R-:W-:-:S11]  /*1db0*/  UMOV UR25, UR6 ;  /* 0x0000000600197c82 */ /* 0x000fd60008000000 */
.L_x_32:
[----:B-1----:R-:W-:Y:S01]  /*1dc0*/  ULEA UR17, UR25, UR4, 0x3 ;  /* 0x0000000419117291 */ /* 0x002fe2000f8e18ff */
[----:B--2---:R-:W-:Y:S01]  /*1dd0*/  @!P5 MOV R3, 0x1800 ;  /* 0x000018000003d802 */ /* 0x004fe20000000f00 */
[----:B--2---:R-:W-:Y:S10]  /*1de0*/  @P0 BRA `(.L_x_28) ;  /* 0x00000000000c0947 */ /* 0x004ff40003800000 */
[----:B------:R-:W-:-:S04]  /*1df0*/  SHF.L.U32 R5, R15, 0x1f, RZ ;  /* 0x0000001f0f057819 */ /* 0x000fc800000006ff */
[----:B------:R-:W2:Y:S02]  /*1e00*/  SYNCS.PHASECHK.TRANS64.TRYWAIT P0, [UR17+0x110], R5 ;  /* 0x00011005ff0075a7 */ /* 0x000ea40008001111 */
[----:B--2---:R-:W-:Y:S05]  /*1e10*/  @!P0 BRA `(.L_x_29) ;  /* 0x0000006000248947 */ /* 0x004fea0003800000 */
.L_x_28:
[----:B------:R2:W-:Y:S01]  /*1e20*/  @!P5 SYNCS.ARRIVE.TRANS64 RZ, [UR17], R3 ;  /* 0x00000003ffffd9a7 */ /* 0x0005e20008000011 */
[----:B------:R-:W-:Y:S04]  /*1e30*/  BSSY.RECONVERGENT B0, `(.L_x_30) ;  /* 0x0000003000007945 */ /* 0x000fe80003800200 */
[----:B------:R-:W-:Y:S05]  /*1e40*/  @P4 BRA `(.L_x_31) ;  /* 0x0000000000044947 */ /* 0x000fea0003800000 */
[----:B------:R-:W-:Y:S05]  /*1e50*/  BPT.TRAP 0x1 ;  /* 0x000000040000795c */ /* 0x000fea0000300000 */
.L_x_31:
[----:B------:R-:W-:Y:S05]  /*1e60*/  BSYNC.RECONVERGENT B0 ;  /* 0x0000000000007941 */ /* 0x000fea0003800200 */
.L_x_30:
        /* <DEDUP_REMOVED lines=10> */
[----:B------:R-:W-:Y:S01]  /*1f10*/  UIADD3 UR16, UPT, UPT, UR16, 0x4600, URZ ;  /* 0x0000460010107890 */ /* 0x000fe2000fffe0ff */
[----:B-1----:R-:W-:Y:S01]  /*1f20*/  SHF.L.U32 R2, R15, 0x1f, RZ ;  /* 0x0000001f0f027819 */ /* 0x002fe200000006ff */
[----:B------:R-:W-:Y:S02]  /*1f30*/  UIADD3.X UR31, UPT, UPT, URZ, UR23, URZ, UP1, !UPT ;  /* 0x00000017ff1f7290 */ /* 0x000fe40008ffe4ff */
[----:B------:R-:W-:Y:S01]  /*1f40*/  UIADD3.X UR29, UPT, UPT, URZ, UR23, URZ, UP0, !UPT ;  /* 0x00000017ff1d7290 */ /* 0x000fe200087fe4ff */
[----:B------:R1:W1:Y:S01]  /*1f50*/  SYNCS.PHASECHK.TRANS64.TRYWAIT P0, [UR8+0x110], R2 ;  /* 0x00011002ff0075a7 */ /* 0x0002620008001108 */
[----:B------:R-:W-:Y:S01]  /*1f60*/  ULEA UR8, UR25, UR4, 0xb ;  /* 0x0000000419087291 */ /* 0x000fe2000f8e58ff */
[----:B------:R-:W-:Y:S01]  /*1f70*/  UMOV UR26, 0x0 ;  /* 0x00000000001a7882 */ /* 0x000fe20000000000 */
[----:B------:R-:W-:-:S02]  /*1f80*/  UMOV UR27, 0x10000000 ;  /* 0x10000000001b7882 */ /* 0x000fc40000000000 */
[----:B------:R-:W-:Y:S01]  /*1f90*/  UIADD3 UR8, UPT, UPT, UR8, 0x26600, URZ ;  /* 0x0002660008087890 */ /* 0x000fe2000fffe0ff */
[----:B------:R-:W-:Y:S01]  /*1fa0*/  UMOV UR19, UR35 ;  /* 0x0000002300137c82 */ /* 0x000fe20008000000 */
[----:B------:R-:W-:Y:S01]  /*1fb0*/  UMOV UR20, UR36 ;  /* 0x0000002400147c82 */ /* 0x000fe20008000000 */
[----:B------:R-:W-:Y:S01]  /*1fc0*/  UMOV UR12, UR36 ;  /* 0x00000024000c7c82 */ /* 0x000fe20008000000 */
[----:B------:R-:W-:Y:S01]  /*1fd0*/  UMOV UR9, UR17 ;  /* 0x0000001100097c82 */ /* 0x000fe20008000000 */
[----:B------:R-:W-:Y:S01]  /*1fe0*/  UMOV UR11, UR18 ;  /* 0x00000012000b7c82 */ /* 0x000fe20008000000 */
[----:B------:R1:W-:Y:S01]  /*1ff0*/  UTMALDG.3D [UR16], [UR30], desc[UR26] ;  /* 0x00001a101e0075b4 */ /* 0x0003e20008011000 */
[----:B------:R-:W-:Y:S01]  /*2000*/  UIADD3 UR24, UPT, UPT, UR24, 0x1, URZ ;  /* 0x0000000118187890 */ /* 0x000fe2000fffe0ff */
[----:B------:R-:W-:-:S03]  /*2010*/  UMOV UR25, UR6 ;  /* 0x0000000600197c82 */ /* 0x000fc60008000000 */
[----:B------:R-:W-:Y:S01]  /*2020*/  UISETP.NE.AND UP0, UPT, UR24, UR21, UPT ;  /* 0x000000151800728c */ /* 0x000fe2000bf05270 */
[----:B------:R1:W-:Y:S08]  /*2030*/  UTMALDG.3D [UR8], [UR28], desc[UR26] ;  /* 0x00001a081c0075b4 */ /* 0x0003f00008011000 */
[----:B------:R-:W-:Y:S05]  /*2040*/  BRA.U UP0, `(.L_x_32) ;  /* 0xfffffffd005c7547 */ /* 0x000fea000b83ffff */
.L_x_27:
[----:B-1----:R-:W-:Y:S01]  /*2050*/  LEA R2, R14, UR4, 0x3 ;  /* 0x000000040e027c11 */ /* 0x002fe2000f8e18ff */
[----:B------:R-:W-:Y:S01]  /*2060*/  NOP ;  /* 0x0000000000007918 */ /* 0x000fe20000000000 */
[----:B--2---:R-:W-:Y:S02]  /*2070*/  SHF.L.U32 R3, R12, 0x1f, RZ ;  /* 0x0000001f0c037819 */ /* 0x004fe400000006ff */
[----:B------:R-:W-:Y:S02]  /*2080*/  LEA R4, R14, UR4, 0x4 ;  /* 0x000000040e047c11 */ /* 0x000fe4000f8e20ff */
[----:B------:R-:W1:Y:S02]  /*2090*/  SYNCS.PHASECHK.TRANS64.TRYWAIT P0, [R2+URZ+0x240], R3 ;  /* 0x00024003020075a7 */ /* 0x000e6400080011ff */
[----:B-1----:R-:W-:Y:S05]  /*20a0*/  @!P0 BRA `(.L_x_33) ;  /* 0x0000005c00988947 */ /* 0x002fea0003800000 */
.L_x_129:
[----:B------:R-:W2:Y:S01]  /*20b0*/  LDS.128 R4, [R4+0x2d0] ;  /* 0x0002d00004047984 */ /* 0x000ea20000000c00 */
[----:B---3--:R-:W-:Y:S01]  /*20c0*/  ISETP.GE.AND P0, PT, R72, 0x1, PT ;  /* 0x000000014800780c */ /* 0x008fe20003f06270 */
[----:B-1----:R-:W-:Y:S01]  /*20d0*/  VIADD R2, R2, 0x250 ;  /* 0x0000025002027836 */ /* 0x002fe20000000000 */
[----:B------:R-:W-:Y:S01]  /*20e0*/  @!PT LDS RZ, [RZ] ;  /* 0x00000000fffff984 */ /* 0x000fe20000000800 */
[----:B------:R-:W-:Y:S01]  /*20f0*/  @!PT LDS RZ, [RZ] ;  /* 0x00000000fffff984 */ /* 0x000fe20000000800 */
[----:B------:R-:W-:Y:S01]  /*2100*/  @!PT LDS RZ, [RZ] ;  /* 0x00000000fffff984 */ /* 0x000fe20000000800 */
[----:B------:R-:W-:Y:S01]  /*2110*/  @!PT LDS RZ, [RZ] ;  /* 0x00000000fffff984 */ /* 0x000fe20000000800 */
[----:B------:R1:W-:Y:S06]  /*2120*/  MEMBAR.ALL.CTA ;  /* 0x0000000000007992 */ /* 0x0003ec0000008000 */
[----:B-1----:R-:W1:Y:S01]  /*2130*/  FENCE.VIEW.ASYNC.S ;  /* 0x00000000000073c6 */ /* 0x002e620000000000 */
[----:B------:R-:W-:-:S04]  /*2140*/  PRMT R2, RZ, 0x654, R2 ;  /* 0x00000654ff027816 */ /* 0x000fc80000000002 */
[----:B-1----:R1:W-:Y:S01]  /*2150*/  SYNCS.ARRIVE.TRANS64.RED.A1T0 RZ, [R2+URZ], RZ ;  /* 0x000000ff02ff79a7 */ /* 0x0023e200081004ff */
[----:B--2---:R-:W-:-:S13]  /*2160*/  LOP3.LUT P2, RZ, R6, 0x1, RZ, 0xc0, !PT ;  /* 0x0000000106ff7812 */ /* 0x004fda000784c0ff */
[----:B------:R-:W-:Y:S01]  /*2170*/  @P2 SHF.R.U32.HI R3, RZ, 0x10, R5 ;  /* 0x00000010ff032819 */ /* 0x000fe20000011605 */
[----:B------:R-:W-:Y:S01]  /*2180*/  VOTEU.ANY UP0, P2 ;  /* 0x0000000000ff7886 */ /* 0x000fe20001000100 */
[----:B------:R-:W-:Y:S02]  /*2190*/  @P2 MOV R13, R4 ;  /* 0x00000004000d2202 */ /* 0x000fe40000000f00 */
[----:B------:R-:W-:Y:S02]  /*21a0*/  @P2 R2UR.BROADCAST UR8, R3 ;  /* 0x00000000030822ca */ /* 0x000fe400008e0000 */
[----:B------:R-:W-:-:S11]  /*21b0*/  @P2 LOP3.LUT R11, R5, 0xffff, RZ, 0xc0, !PT ;  /* 0x0000ffff050b2812 */ /* 0x000fd600078ec0ff */
[----:B------:R-:W-:Y:S01]  /*21c0*/  @UP0 UMOV UR36, UR8 ;  /* 0x0000000800240c82 */ /* 0x000fe20008000000 */
[----:B-1----:R-:W-:Y:S05]  /*21d0*/  @!P0 BRA `(.L_x_34) ;  /* 0x0000000000b88947 */ /* 0x002fea0003800000 */
[----:B------:R-:W4:Y:S01]  /*21e0*/  LDC.64 R4, c[0x0][0xb18] ;  /* 0x0002c600ff047b82 */ /* 0x000f220000000a00 */
[----:B------:R-:W-:-:S07]  /*21f0*/  ISETP.NE.AND P3, PT, R72, 0x1, PT ;  /* 0x000000014800780c */ /* 0x000fce0003f65270 */
[----:B------:R-:W1:Y:S08]  /*2200*/  LDC.64 R6, c[0x0][0xb10] ;  /* 0x0002c400ff067b82 */ /* 0x000e700000000a00 */
[----:B------:R-:W2:Y:S08]  /*2210*/  LDC R16, c[0x0][0xb20] ;  /* 0x0002c800ff107b82 */ /* 0x000eb00000000800 */
[----:B------:R-:W3:Y:S01]  /*2220*/  LDC R18, c[0x0][0xb0c] ;  /* 0x0002c300ff127b82 */ /* 0x000ee20000000800 */
[----:B----4-:R-:W-:Y:S01]  /*2230*/  IMAD.HI.U32 R17, R0, R5, RZ ;  /* 0x0000000500117227 */ /* 0x010fe200078e00ff */
[----:B------:R-:W-:-:S03]  /*2240*/  ISETP.NE.AND P0, PT, R4, 0x1, PT ;  /* 0x000000010400780c */ /* 0x000fc60003f05270 */
[----:B------:R-:W-:-:S03]  /*2250*/  IMAD.HI.U32 R5, R11, R5, RZ ;  /* 0x000000050b057227 */ /* 0x000fc600078e00ff */
[----:B------:R-:W4:Y:S01]  /*2260*/  LDC.64 R2, c[0x0][0xb28] ;  /* 0x0002ca00ff027b82 */ /* 0x000f220000000a00 */
[----:B-1----:R-:W-:-:S04]  /*2270*/  IMAD.HI.U32 R20, R9, R6, RZ ;  /* 0x0000000609147227 */ /* 0x002fc800078e00ff */
[----:B------:R-:W-:Y:S01]  /*2280*/  IMAD.HI.U32 R22, R13, R6, RZ ;  /* 0x000000060d167227 */ /* 0x000fe200078e00ff */
[----:B------:R-:W-:Y:S02]  /*2290*/  SHF.R.U32.HI R20, RZ, R7, R20 ;  /* 0x00000007ff147219 */ /* 0x000fe40000011614 */
[-C--:B--2---:R-:W-:Y:S02]  /*22a0*/  SHF.R.U32.HI R17, RZ, R16.reuse, R17 ;  /* 0x00000010ff117219 */ /* 0x084fe40000011611 */
[----:B------:R-:W-:Y:S02]  /*22b0*/  SHF.R.U32.HI R16, RZ, R16, R5 ;  /* 0x00000010ff107219 */ /* 0x000fe40000011605 */
[----:B------:R-:W-:Y:S02]  /*22c0*/  SEL R17, R0, R17, !P0 ;  /* 0x0000001100117207 */ /* 0x000fe40004000000 */
[----:B------:R-:W-:Y:S02]  /*22d0*/  SHF.R.U32.HI R22, RZ, R7, R22 ;  /* 0x00000007ff167219 */ /* 0x000fe40000011616 */
[----:B---3--:R-:W-:-:S02]  /*22e0*/  ISETP.NE.AND P1, PT, R18, 0x1, PT ;  /* 0x000000011200780c */ /* 0x008fc40003f25270 */
[----:B------:R-:W-:Y:S02]  /*22f0*/  SEL R5, R11, R16, !P0 ;  /* 0x000000100b057207 */ /* 0x000fe40004000000 */
[----:B------:R-:W-:Y:S02]  /*2300*/  SEL R19, R9, R20, !P1 ;  /* 0x0000001409137207 */ /* 0x000fe40004800000 */
[----:B------:R-:W-:Y:S01]  /*2310*/  SEL R7, R13, R22, !P1 ;  /* 0x000000160d077207 */ /* 0x000fe20004800000 */
[----:B----4-:R-:W-:-:S04]  /*2320*/  IMAD.HI.U32 R20, R17, R2, RZ ;  /* 0x0000000211147227 */ /* 0x010fc800078e00ff */
        /* <DEDUP_REMOVED lines=10> */
[----:B------:R-:W-:-:S04]  /*23d0*/  @!P0 IMAD.HI.U32 R16, R7, R2, RZ ;  /* 0x0000000207108227 */ /* 0x000fc800078e00ff */
[----:B------:R-:W-:Y:S01]  /*23e0*/  IMAD.MOV R2, RZ, RZ, -R6 ;  /* 0x000000ffff027224 */ /* 0x000fe200078e0a06 */
[----:B------:R-:W-:-:S03]  /*23f0*/  @!P0 SHF.R.U32.HI R16, RZ, R3, R16 ;  /* 0x00000003ff108219 */ /* 0x000fc60000011610 */
[----:B------:R-:W-:Y:S01]  /*2400*/  IMAD R2, R72, R2, R5 ;  /* 0x0000000248027224 */ /* 0x000fe200078e0205 */
        /* <DEDUP_REMOVED lines=11> */
.L_x_34:
[----:B------:R-:W1:Y:S02]  /*24c0*/  LDCU UR8, c[0x0][0xb30] ;  /* 0x00016600ff0877ac */ /* 0x000e640008000800 */
[----:B-1----:R-:W-:-:S09]  /*24d0*/  UISETP.NE.AND UP0, UPT, UR8, 0x1, UPT ;  /* 0x000000010800788c */ /* 0x002fd2000bf05270 */
[----:B------:R-:W-:Y:S05]  /*24e0*/  BRA.U UP0, `(.L_x_35) ;  /* 0x0000000100407547 */ /* 0x000fea000b800000 */
[----:B------:R-:W1:Y:S08]  /*24f0*/  LDC.64 R4, c[0x0][0xb10] ;  /* 0x0002c400ff047b82 */ /* 0x000e700000000a00 */
[----:B------:R-:W2:Y:S08]  /*2500*/  LDC.64 R2, c[0x0][0xb18] ;  /* 0x0002c600ff027b82 */ /* 0x000eb00000000a00 */
[----:B------:R-:W3:Y:S08]  /*2510*/  LDC R6, c[0x0][0xb20] ;  /* 0x0002c800ff067b82 */ /* 0x000ef00000000800 */
[----:B------:R-:W4:Y:S01]  /*2520*/  LDC R16, c[0x0][0xb0c] ;  /* 0x0002c300ff107b82 */ /* 0x000f220000000800 */
[----:B-1----:R-:W-:-:S05]  /*2530*/  IMAD.HI.U32 R4, R13, R4, RZ ;  /* 0x000000040d047227 */ /* 0x002fca00078e00ff */
[----:B------:R-:W-:Y:S01]  /*2540*/  SHF.R.U32.HI R4, RZ, R5, R4 ;  /* 0x00000005ff047219 */ /* 0x000fe20000011604 */
[----:B--2---:R-:W-:Y:S01]  /*2550*/  IMAD.HI.U32 R3, R11, R3, RZ ;  /* 0x000000030b037227 */ /* 0x004fe200078e00ff */
[----:B------:R-:W-:-:S04]  /*2560*/  ISETP.NE.AND P0, PT, R2, 0x1, PT ;  /* 0x000000010200780c */ /* 0x000fc80003f05270 */
[----:B---3--:R-:W-:-:S04]  /*2570*/  SHF.R.U32.HI R6, RZ, R6, R3 ;  /* 0x00000006ff067219 */ /* 0x008fc80000011603 */
[----:B------:R-:W-:Y:S02]  /*2580*/  SEL R3, R11, R6, !P0 ;  /* 0x000000060b037207 */ /* 0x000fe40004000000 */
[----:B----4-:R-:W-:-:S04]  /*2590*/  ISETP.NE.AND P1, PT, R16, 0x1, PT ;  /* 0x000000011000780c */ /* 0x010fc80003f25270 */
[----:B------:R-:W-:-:S05]  /*25a0*/  SEL R4, R13, R4, !P1 ;  /* 0x000000040d047207 */ /* 0x000fca0004800000 */
[----:B------:R-:W-:Y:S02]  /*25b0*/  IMAD.IADD R5, R3, 0x1, -R4 ;  /* 0x0000000103057824 */ /* 0x000fe400078e0a04 */
[----:B------:R-:W-:Y:S02]  /*25c0*/  IMAD.IADD R3, R4, 0x1, -R3 ;  /* 0x0000000104037824 */ /* 0x000fe400078e0a03 */
[----:B------:R-:W-:Y:S02]  /*25d0*/  IMAD R13, R5, R16, R13 ;  /* 0x00000010050d7224 */ /* 0x000fe400078e020d */
[----:B------:R-:W-:-:S07]  /*25e0*/  IMAD R11, R3, R2, R11 ;  /* 0x00000002030b7224 */ /* 0x000fce00078e020b */
.L_x_35:
[----:B------:R-:W-:Y:S01]  /*25f0*/  VIADD R14, R14, 0x1 ;  /* 0x000000010e0e7836 */ /* 0x000fe20000000000 */
[----:B------:R-:W-:Y:S01]  /*2600*/  PLOP3.LUT P1, PT, PT, PT, PT, 0x80, 0x8 ;  /* 0x000000000008781c */ /* 0x000fe20003f2f070 */
[----:B------:R-:W-:Y:S02]  /*2610*/  IMAD.IADD R167, R13, 0x1, R166 ;  /* 0x000000010da77824 */ /* 0x000fe400078e02a6 */
[----:B------:R-:W-:Y:S01]  /*2620*/  IMAD.IADD R165, R11, 0x1, R164 ;  /* 0x000000010ba57824 */ /* 0x000fe200078e02a4 */
[----:B------:R-:W-:-:S04]  /*2630*/  ISETP.NE.AND P0, PT, R14, 0x2, PT ;  /* 0x000000020e00780c */ /* 0x000fc80003f05270 */
[----:B------:R-:W-:Y:S02]  /*2640*/  SEL R3, RZ, 0x1, P0 ;  /* 0x00000001ff037807 */ /* 0x000fe40000000000 */
[----:B------:R-:W-:Y:S02]  /*2650*/  SEL R14, R14, RZ, P0 ;  /* 0x000000ff0e0e7207 */ /* 0x000fe40000000000 */
[----:B------:R-:W-:Y:S01]  /*2660*/  LOP3.LUT R12, R12, R3, RZ, 0x3c, !PT ;  /* 0x000000030c0c7212 */ /* 0x000fe200078e3cff */
[----:B------:R-:W-:Y:S06]  /*2670*/  @P2 BRA `(.L_x_36) ;  /* 0xfffffff000982947 */ /* 0x000fec000383ffff */
[----:B------:R-:W-:Y:S01]  /*2680*/  UIADD3 UR4, UPT, UPT, UR4, 0x110, URZ ;  /* 0x0000011004047890 */ /* 0x000fe2000fffe0ff */
[----:B------:R-:W-:-:S03]  /*2690*/  SHF.L.U32 R3, R15, 0x1f, RZ ;  /* 0x0000001f0f037819 */ /* 0x000fc600000006ff */
[----:B------:R-:W-:-:S09]  /*26a0*/  ULEA UR5, UR6, UR4, 0x3 ;  /* 0x0000000406057291 */ /* 0x000fd2000f8e18ff */
[----:B------:R-:W1:Y:S02]  /*26b0*/  SYNCS.PHASECHK.TRANS64.TRYWAIT P0, [UR5], R3 ;  /* 0x00000003ff0075a7 */ /* 0x000e640008001105 */
[----:B-1----:R-:W-:Y:S05]  /*26c0*/  @!P0 BRA `(.L_x_37) ;  /* 0x0000005800248947 */ /* 0x002fea0003800000 */
.L_x_131:
[----:B------:R-:W-:-:S04]  /*26d0*/  UIADD3 UR6, UPT, UPT, UR6, 0x1, URZ ;  /* 0x0000000106067890 */ /* 0x000fc8000fffe0ff */
[----:B------:R-:W-:-:S04]  /*26e0*/  UISETP.NE.AND UP0, UPT, UR6, 0x22, UPT ;  /* 0x000000220600788c */ /* 0x000fc8000bf05270 */
[----:B------:R-:W-:Y:S02]  /*26f0*/  USEL UR7, URZ, 0x1, UP0 ;  /* 0x00000001ff077887 */ /* 0x000fe40008000000 */
[----:B------:R-:W-:-:S04]  /*2700*/  USEL UR6, UR6, URZ, UP0 ;  /* 0x000000ff06067287 */ /* 0x000fc80008000000 */
[----:B------:R-:W-:Y:S01]  /*2710*/  ULEA UR5, UR6, UR4, 0x3 ;  /* 0x0000000406057291 */ /* 0x000fe2000f8e18ff */
[----:B------:R-:W-:-:S04]  /*2720*/  LOP3.LUT R2, R15, UR7, RZ, 0x3c, !PT ;  /* 0x000000070f027c12 */ /* 0x000fc8000f8e3cff */
[----:B-1----:R-:W-:-:S04]  /*2730*/  SHF.L.U32 R3, R2, 0x1f, RZ ;  /* 0x0000001f02037819 */ /* 0x002fc800000006ff */
[----:B------:R-:W1:Y:S02]  /*2740*/  SYNCS.PHASECHK.TRANS64.TRYWAIT P0, [UR5], R3 ;  /* 0x00000003ff0075a7 */ /* 0x000e640008001105 */
[----:B-1----:R-:W-:Y:S05]  /*2750*/  @!P0 BRA `(.L_x_38) ;  /* 0x0000005800188947 */ /* 0x002fea0003800000 */
.L_x_133:
        /* <DEDUP_REMOVED lines=9> */
.L_x_135:
        /* <DEDUP_REMOVED lines=9> */
.L_x_137:
        /* <DEDUP_REMOVED lines=9> */
.L_x_139:
        /* <DEDUP_REMOVED lines=9> */
.L_x_141:
        /* <DEDUP_REMOVED lines=9> */
.L_x_143:
        /* <DEDUP_REMOVED lines=9> */
.L_x_145:
        /* <DEDUP_REMOVED lines=9> */
.L_x_147:
        /* <DEDUP_REMOVED lines=9> */
.L_x_149:
        /* <DEDUP_REMOVED lines=9> */
.L_x_151:
        /* <DEDUP_REMOVED lines=9> */
.L_x_153:
        /* <DEDUP_REMOVED lines=9> */
.L_x_155:
        /* <DEDUP_REMOVED lines=9> */
.L_x_157:
        /* <DEDUP_REMOVED lines=9> */
.L_x_159:
        /* <DEDUP_REMOVED lines=9> */
.L_x_161:
        /* <DEDUP_REMOVED lines=9> */
.L_x_163:
        /* <DEDUP_REMOVED lines=9> */
.L_x_165:
        /* <DEDUP_REMOVED lines=9> */
.L_x_167:
        /* <DEDUP_REMOVED lines=9> */
.L_x_169:
        /* <DEDUP_REMOVED lines=9> */
.L_x_171:
        /* <DEDUP_REMOVED lines=9> */
.L_x_173:
        /* <DEDUP_REMOVED lines=9> */
.L_x_175:
        /* <DEDUP_REMOVED lines=9> */
.L_x_177:
        /* <DEDUP_REMOVED lines=9> */
.L_x_179:
        /* <DEDUP_REMOVED lines=9> */
.L_x_181:
        /* <DEDUP_REMOVED lines=9> */
.L_x_183:
        /* <DEDUP_REMOVED lines=9> */
.L_x_185:
        /* <DEDUP_REMOVED lines=9> */
.L_x_187:
        /* <DEDUP_REMOVED lines=9> */
.L_x_189:
        /* <DEDUP_REMOVED lines=9> */
.L_x_191:
        /* <DEDUP_REMOVED lines=9> */
.L_x_193:
        /* <DEDUP_REMOVED lines=9> */
.L_x_195:
[----:B------:R-:W-:-:S04]  /*38d0*/  UIADD3 UR6, UPT, UPT, UR6, 0x1, URZ ;  /* 0x0000000106067890 */ /* 0x000fc8000fffe0ff */
[----:B------:R-:W-:-:S04]  /*38e0*/  UISETP.NE.AND UP0, UPT, UR6, 0x22, UPT ;  /* 0x000000220600788c */ /* 0x000fc8000bf05270 */
[----:B------:R-:W-:Y:S02]  /*38f0*/  USEL UR5, URZ, 0x1, UP0 ;  /* 0x00000001ff057887 */ /* 0x000fe40008000000 */
[----:B------:R-:W-:-:S04]  /*3900*/  USEL UR6, UR6, URZ, UP0 ;  /* 0x000000ff06067287 */ /* 0x000fc80008000000 */
[----:B------:R-:W-:Y:S01]  /*3910*/  ULEA UR6, UR6, UR4, 0x3 ;  /* 0x0000000406067291 */ /* 0x000fe2000f8e18ff */
[----:B-1----:R-:W-:-:S04]  /*3920*/  LOP3.LUT R3, R2, UR5, RZ, 0x3c, !PT ;  /* 0x0000000502037c12 */ /* 0x002fc8000f8e3cff */
[----:B------:R-:W-:Y:S01]  /*3930*/  SHF.L.U32 R3, R3, 0x1f, RZ ;  /* 0x0000001f03037819 */ /* 0x000fe200000006ff */
[----:B----4-:R-:W-:-:S07]  /*3940*/  IMAD.U32 R0, RZ, RZ, UR6 ;  /* 0x00000006ff007e24 */ /* 0x010fce000f8e00ff */
.L_x_70:
[----:B-1----:R1:W2:Y:S02]  /*3950*/  SYNCS.PHASECHK.TRANS64.TRYWAIT P0, [R0+URZ], R3 ;  /* 0x00000003000075a7 */ /* 0x0022a400080011ff */
[----:B--2---:R-:W-:Y:S05]  /*3960*/  @!P0 NANOSLEEP.SYNCS 0x989680 ;  /* 0x009896800000895d */ /* 0x004fea0003900000 */
[----:B------:R-:W2:Y:S02]  /*3970*/  @!P0 SYNCS.PHASECHK.TRANS64 P0, [R0+URZ], R3 ;  /* 0x00000003000085a7 */ /* 0x000ea400080010ff */
[----:B--2---:R-:W-:Y:S05]  /*3980*/  @P0 EXIT ;  /* 0x000000000000094d */ /* 0x004fea0003800000 */
[----:B------:R-:W-:Y:S05]  /*3990*/  BRA `(.L_x_70) ;  /* 0xfffffffc00ec7947 */ /* 0x000fea000383ffff */
.L_x_18:
[----:B------:R-:W-:-:S04]  /*39a0*/  UISETP.NE.AND UP1, UPT, UR37, URZ, UPT ;  /* 0x000000ff2500728c */ /* 0x000fc8000bf25270 */
[----:B------:R-:W-:-:S09]  /*39b0*/  UISETP.NE.OR UP1, UPT, UR8, 0x1, UP1 ;  /* 0x000000010800788c */ /* 0x000fd20008f25670 */
[----:B------:R-:W-:Y:S05]  /*39c0*/  BRA.U UP1, `(.L_x_71) ;  /* 0x0000000501487547 */ /* 0x000fea000b800000 */
[----:B------:R-:W-:Y:S01]  /*39d0*/  ISETP.NE.AND P2, PT, R2, RZ, PT ;  /* 0x000000ff0200720c */ /* 0x000fe20003f45270 */
[----:B------:R-:W-:Y:S01]  /*39e0*/  IMAD.MOV.U32 R12, RZ, RZ, 0x1 ;  /* 0x00000001ff0c7424 */ /* 0x000fe200078e00ff */
[----:B------:R-:W-:Y:S02]  /*39f0*/  CS2R R10, SRZ ;  /* 0x00000000000a7805 */ /* 0x000fe4000001ff00 */
[----:B------:R-:W-:Y:S01]  /*3a00*/  CS2R R8, SRZ ;  /* 0x0000000000087805 */ /* 0x000fe2000001ff00 */
[----:B------:R-:W-:Y:S01]  /*3a10*/  UMOV UR4, 0x400 ;  /* 0x0000040000047882 */ /* 0x000fe20000000000 */
[----:B------:R-:W-:Y:S01]  /*3a20*/  UMOV UR6, URZ ;  /* 0x000000ff00067c82 */ /* 0x000fe20008000000 */
[----:B------:R-:W-:-:S12]  /*3a30*/  ULEA UR37, UR37, UR4, 0x18 ;  /* 0x0000000425257291 */ /* 0x000fd8000f8ec0ff */
.L_x_75:
[----:B------:R-:W-:Y:S02]  /*3a40*/  LEA R0, R8, UR37, 0x3 ;  /* 0x0000002508007c11 */ /* 0x000fe4000f8e18ff */
[----:B------:R-:W-:-:S03]  /*3a50*/  SHF.L.U32 R5, R9, 0x1f, RZ ;  /* 0x0000001f09057819 */ /* 0x000fc600000006ff */
[----:B------:R-:W-:Y:S01]  /*3a60*/  VIADD R4, R0, 0x2b0 ;  /* 0x000002b000047836 */ /* 0x000fe20000000000 */
[----:B------:R-:W1:Y:S02]  /*3a70*/  SYNCS.PHASECHK.TRANS64.TRYWAIT P0, [R0+URZ+0x2a0], R5 ;  /* 0x0002a005000075a7 */ /* 0x000e6400080011ff */
[----:B-1----:R-:W-:Y:S05]  /*3a80*/  @!P0 BRA `(.L_x_72) ;  /* 0x00000050004c8947 */ /* 0x002fea0003800000 */
.L_x_196:
[----:B------:R-:W-:Y:S01]  /*3a90*/  ULEA UR5, UR6, UR37, 0x3 ;  /* 0x0000002506057291 */ /* 0x000fe2000f8e18ff */
[----:B------:R-:W-:Y:S02]  /*3aa0*/  PRMT R4, RZ, 0x654, R4 ;  /* 0x00000654ff047816 */ /* 0x000fe40000000004 */
[----:B-1----:R-:W-:Y:S01]  /*3ab0*/  SHF.L.U32 R5, R12, 0x1f, RZ ;  /* 0x0000001f0c057819 */ /* 0x002fe200000006ff */
[----:B------:R-:W-:Y:S01]  /*3ac0*/  UIADD3 UR4, UPT, UPT, UR5, 0x240, URZ ;  /* 0x0000024005047890 */ /* 0x000fe2000fffe0ff */
[----:B------:R1:W-:Y:S05]  /*3ad0*/  SYNCS.ARRIVE.TRANS64.RED.A1T0 RZ, [R4+URZ], RZ ;  /* 0x000000ff04ff79a7 */ /* 0x0003ea00081004ff */
[----:B------:R-:W-:Y:S01]  /*3ae0*/  IMAD.U32 R7, RZ, RZ, UR4 ;  /* 0x00000004ff077e24 */ /* 0x000fe2000f8e00ff */
[----:B------:R-:W2:Y:S04]  /*3af0*/  SYNCS.PHASECHK.TRANS64.TRYWAIT P0, [UR5+0x250], R5 ;  /* 0x00025005ff0075a7 */ /* 0x000ea80008001105 */
[----:B------:R-:W-:Y:S01]  /*3b00*/  PRMT R6, R2, 0x654, R7 ;  /* 0x0000065402067816 */ /* 0x000fe20000000007 */
[----:B-1----:R-:W-:Y:S01]  /*3b10*/  @!P2 IMAD.MOV.U32 R4, RZ, RZ, 0x10 ;  /* 0x00000010ff04a424 */ /* 0x002fe200078e00ff */
[----:B--2---:R-:W-:Y:S06]  /*3b20*/  @!P0 BRA `(.L_x_73) ;  /* 0x0000005000388947 */ /* 0x004fec0003800000 */
.L_x_198:
[----:B------:R-:W-:Y:S01]  /*3b30*/  ULEA UR4, UR6, UR37, 0x4 ;  /* 0x0000002506047291 */ /* 0x000fe2000f8e20ff */
[----:B------:R-:W-:Y:S01]  /*3b40*/  SEL R3, R6, R3, !P2 ;  /* 0x0000000306037207 */ /* 0x000fe20005000000 */
[----:B------:R-:W-:Y:S01]  /*3b50*/  UIADD3 UR5, UPT, UPT, UR5, 0x240, URZ ;  /* 0x0000024005057890 */ /* 0x000fe2000fffe0ff */
[----:B-1----:R-:W-:Y:S01]  /*3b60*/  LEA R0, R11, UR37, 0x3 ;  /* 0x000000250b007c11 */ /* 0x002fe2000f8e18ff */
[----:B------:R-:W-:Y:S01]  /*3b70*/  UIADD3 UR4, UPT, UPT, UR4, 0x2d0, URZ ;  /* 0x000002d004047890 */ /* 0x000fe2000fffe0ff */
[----:B------:R-:W-:Y:S01]  /*3b80*/  SHF.L.U32 R5, R10, 0x1f, RZ ;  /* 0x0000001f0a057819 */ /* 0x000fe200000006ff */
[----:B------:R1:W-:Y:S01]  /*3b90*/  @!P2 SYNCS.ARRIVE.TRANS64.RED RZ, [R3+URZ], R4 ;  /* 0x0000000403ffa9a7 */ /* 0x0003e200080004ff */
[----:B------:R-:W-:Y:S01]  /*3ba0*/  UIADD3 UR6, UPT, UPT, UR6, 0x1, URZ ;  /* 0x0000000106067890 */ /* 0x000fe2000fffe0ff */
[----:B------:R-:W-:-:S03]  /*3bb0*/  VIADD R8, R8, 0x1 ;  /* 0x0000000108087836 */ /* 0x000fc60000000000 */
[----:B------:R-:W-:Y:S02]  /*3bc0*/  UISETP.NE.AND UP0, UPT, UR6, 0x2, UPT ;  /* 0x000000020600788c */ /* 0x000fe4000bf05270 */
[----:B------:R-:W-:Y:S06]  /*3bd0*/  UGETNEXTWORKID.BROADCAST [UR4], [UR5] ;  /* 0x00000000040073ca */ /* 0x000fec0008000100 */
[----:B------:R-:W-:Y:S01]  /*3be0*/  USEL UR4, URZ, 0x1, UP0 ;  /* 0x00000001ff047887 */ /* 0x000fe20008000000 */
[----:B------:R-:W-:Y:S01]  /*3bf0*/  ISETP.NE.AND P0, PT, R8, 0x2, PT ;  /* 0x000000020800780c */ /* 0x000fe20003f05270 */
[----:B------:R-:W-:Y:S01]  /*3c00*/  USEL UR6, UR6, URZ, UP0 ;  /* 0x000000ff06067287 */ /* 0x000fe20008000000 */
[----:B------:R-:W2:Y:S03]  /*3c10*/  SYNCS.PHASECHK.TRANS64.TRYWAIT P1, [R0+URZ+0x240], R5 ;  /* 0x00024005000075a7 */ /* 0x000ea600080211ff */
[----:B------:R-:W-:Y:S01]  /*3c20*/  LOP3.LUT R12, R12, UR4, RZ, 0x3c, !PT ;  /* 0x000000040c0c7c12 */ /* 0x000fe2000f8e3cff */
[----:B-12---:R-:W-:Y:S07]  /*3c30*/  @!P1 BRA `(.L_x_74) ;  /* 0x00000050000c9947 */ /* 0x006fee0003800000 */
.L_x_199:
[C---:B------:R-:W-:Y:S01]  /*3c40*/  LEA R4, R11.reuse, UR37, 0x4 ;  /* 0x000000250b047c11 */ /* 0x040fe2000f8e20ff */
[----:B-1----:R-:W-:Y:S01]  /*3c50*/  VIADD R0, R0, 0x250 ;  /* 0x0000025000007836 */ /* 0x002fe20000000000 */
[----:B------:R-:W-:Y:S01]  /*3c60*/  SEL R8, R8, RZ, P0 ;  /* 0x000000ff08087207 */ /* 0x000fe20000000000 */
[----:B------:R-:W-:-:S03]  /*3c70*/  VIADD R11, R11, 0x1 ;  /* 0x000000010b0b7836 */ /* 0x000fc60000000000 */
[----:B------:R-:W1:Y:S01]  /*3c80*/  LDS.128 R4, [R4+0x2d0] ;  /* 0x0002d00004047984 */ /* 0x000e620000000c00 */
[----:B------:R-:W-:Y:S02]  /*3c90*/  PRMT R0, RZ, 0x654, R0 ;  /* 0x00000654ff007816 */ /* 0x000fe40000000000 */
[C---:B------:R-:W-:Y:S01]  /*3ca0*/  ISETP.NE.AND P1, PT, R11.reuse, 0x2, PT ;  /* 0x000000020b00780c */ /* 0x040fe20003f25270 */
[----:B------:R-:W-:Y:S01]  /*3cb0*/  @!PT LDS RZ, [RZ] ;  /* 0x00000000fffff984 */ /* 0x000fe20000000800 */
[----:B------:R-:W-:Y:S01]  /*3cc0*/  @!PT LDS RZ, [RZ] ;  /* 0x00000000fffff984 */ /* 0x000fe20000000800 */
[----:B------:R-:W-:Y:S01]  /*3cd0*/  @!PT LDS RZ, [RZ] ;  /* 0x00000000fffff984 */ /* 0x000fe20000000800 */
[----:B------:R-:W-:Y:S01]  /*3ce0*/  @!PT LDS RZ, [RZ] ;  /* 0x00000000fffff984 */ /* 0x000fe20000000800 */
[----:B------:R2:W-:Y:S06]  /*3cf0*/  MEMBAR.ALL.CTA ;  /* 0x0000000000007992 */ /* 0x0005ec0000008000 */
[----:B--2---:R-:W2:Y:S01]  /*3d00*/  FENCE.VIEW.ASYNC.S ;  /* 0x00000000000073c6 */ /* 0x004ea20000000000 */
[----:B------:R-:W-:Y:S01]  /*3d10*/  SEL R11, R11, RZ, P1 ;  /* 0x000000ff0b0b7207 */ /* 0x000fe20000800000 */
[----:B--2---:R2:W-:Y:S01]  /*3d20*/  SYNCS.ARRIVE.TRANS64.RED.A1T0 RZ, [R0+URZ], RZ ;  /* 0x000000ff00ff79a7 */ /* 0x0045e200081004ff */
[----:B-1----:R-:W-:-:S02]  /*3d30*/  LOP3.LUT P3, RZ, R6, 0x1, RZ, 0xc0, !PT ;  /* 0x0000000106ff7812 */ /* 0x002fc4000786c0ff */
[----:B------:R-:W-:-:S04]  /*3d40*/  SEL R5, RZ, 0x1, P1 ;  /* 0x00000001ff057807 */ /* 0x000fc80000800000 */
[----:B------:R-:W-:Y:S02]  /*3d50*/  LOP3.LUT R10, R10, R5, RZ, 0x3c, !PT ;  /* 0x000000050a0a7212 */ /* 0x000fe400078e3cff */
[----:B--2---:R-:W-:-:S04]  /*3d60*/  SEL R0, RZ, 0x1, P0 ;  /* 0x00000001ff007807 */ /* 0x004fc80000000000 */
[----:B------:R-:W-:Y:S01]  /*3d70*/  LOP3.LUT R9, R9, R0, RZ, 0x3c, !PT ;  /* 0x0000000009097212 */ /* 0x000fe200078e3cff */
[----:B------:R-:W-:Y:S06]  /*3d80*/  @P3 BRA `(.L_x_75) ;  /* 0xfffffffc002c3947 */ /* 0x000fec000383ffff */
[----:B------:R-:W-:Y:S01]  /*3d90*/  ULEA UR5, UR6, UR37, 0x3 ;  /* 0x0000002506057291 */ /* 0x000fe2000f8e18ff */
[----:B------:R-:W-:-:S08]  /*3da0*/  SHF.L.U32 R3, R12, 0x1f, RZ ;  /* 0x0000001f0c037819 */ /* 0x000fd000000006ff */
[----:B------:R-:W1:Y:S02]  /*3db0*/  SYNCS.PHASECHK.TRANS64 P0, [UR5+0x250], R3 ;  /* 0x00025003ff0075a7 */ /* 0x000e640008001005 */
[----:B-1----:R-:W-:Y:S05]  /*3dc0*/  @P0 BRA `(.L_x_76) ;  /* 0x0000000000080947 */ /* 0x002fea0003800000 */
[----:B------:R-:W1:Y:S02]  /*3dd0*/  SYNCS.PHASECHK.TRANS64.TRYWAIT P0, [UR5+0x250], R3 ;  /* 0x00025003ff0075a7 */ /* 0x000e640008001105 */
[----:B-1----:R-:W-:Y:S05]  /*3de0*/  @!P0 BRA `(.L_x_77) ;  /* 0x0000004c00b48947 */ /* 0x002fea0003800000 */
.L_x_76:
[----:B------:R-:W-:-:S04]  /*3df0*/  UIADD3 UR4, UPT, UPT, UR6, 0x1, URZ ;  /* 0x0000000106047890 */ /* 0x000fc8000fffe0ff */
[----:B------:R-:W-:-:S04]  /*3e00*/  UISETP.NE.AND UP0, UPT, UR4, 0x2, UPT ;  /* 0x000000020400788c */ /* 0x000fc8000bf05270 */
[----:B------:R-:W-:Y:S02]  /*3e10*/  USEL UR7, URZ, 0x1, UP0 ;  /* 0x00000001ff077887 */ /* 0x000fe40008000000 */
[----:B------:R-:W-:-:S04]  /*3e20*/  USEL UR4, UR4, URZ, UP0 ;  /* 0x000000ff04047287 */ /* 0x000fc80008000000 */
[----:B------:R-:W-:Y:S01]  /*3e30*/  ULEA UR4, UR4, UR37, 0x3 ;  /* 0x0000002504047291 */ /* 0x000fe2000f8e18ff */
[----:B-1----:R-:W-:-:S04]  /*3e40*/  LOP3.LUT R3, R12, UR7, RZ, 0x3c, !PT ;  /* 0x000000070c037c12 */ /* 0x002fc8000f8e3cff */
[----:B------:R-:W-:-:S04]  /*3e50*/  SHF.L.U32 R0, R3, 0x1f, RZ ;  /* 0x0000001f03007819 */ /* 0x000fc800000006ff */
[----:B------:R-:W1:Y:S02]  /*3e60*/  SYNCS.PHASECHK.TRANS64 P0, [UR4+0x250], R0 ;  /* 0x00025000ff0075a7 */ /* 0x000e640008001004 */
[----:B-1----:R-:W-:Y:S05]  /*3e70*/  @P0 EXIT ;  /* 0x000000000000094d */ /* 0x002fea0003800000 */
[----:B------:R-:W-:Y:S02]  /*3e80*/  SHF.L.U32 R3, R3, 0x1f, RZ ;  /* 0x0000001f03037819 */ /* 0x000fe400000006ff */
[----:B------:R-:W-:-:S07]  /*3e90*/  MOV R0, UR4 ;  /* 0x0000000400007c02 */ /* 0x000fce0008000f00 */
.L_x_78:
[----:B-1----:R1:W2:Y:S02]  /*3ea0*/  SYNCS.PHASECHK.TRANS64.TRYWAIT P0, [R0+URZ+0x250], R3 ;  /* 0x00025003000075a7 */ /* 0x0022a400080011ff */
[----:B--2---:R-:W-:Y:S05]  /*3eb0*/  @!P0 NANOSLEEP.SYNCS 0x989680 ;  /* 0x009896800000895d */ /* 0x004fea0003900000 */
[----:B------:R-:W2:Y:S02]  /*3ec0*/  @!P0 SYNCS.PHASECHK.TRANS64 P0, [R0+URZ+0x250], R3 ;  /* 0x00025003000085a7 */ /* 0x000ea400080010ff */
[----:B--2---:R-:W-:Y:S05]  /*3ed0*/  @P0 EXIT ;  /* 0x000000000000094d */ /* 0x004fea0003800000 */
[----:B------:R-:W-:Y:S05]  /*3ee0*/  BRA `(.L_x_78) ;  /* 0xfffffffc00ec7947 */ /* 0x000fea000383ffff */
.L_x_71:
[----:B------:R-:W-:-:S09]  /*3ef0*/  UISETP.NE.AND UP1, UPT, UR8, URZ, UPT ;  /* 0x000000ff0800728c */ /* 0x000fd2000bf25270 */
[----:B------:R-:W-:Y:S05]  /*3f00*/  BRA.U UP1, `(.L_x_79) ;  /* 0x0000000d01607547 */ /* 0x000fea000b800000 */
[----:B------:R-:W-:Y:S01]  /*3f10*/  UMOV UR4, 0x40 ;  /* 0x0000004000047882 */ /* 0x000fe20000000000 */
[----:B------:R-:W-:Y:S01]  /*3f20*/  NOP ;  /* 0x0000000000007918 */ /* 0x000fe20000000000 */
[----:B------:R-:W-:Y:S01]  /*3f30*/  ULEA UR4, UR37, UR4, 0x18 ;  /* 0x0000000425047291 */ /* 0x000fe2000f8ec0ff */
[----:B------:R-:W-:Y:S02]  /*3f40*/  UMOV UR5, 0x400 ;  /* 0x0000040000057882 */ /* 0x000fe40000000000 */
[----:B------:R-:W-:-:S06]  /*3f50*/  ULEA UR37, UR37, UR5, 0x18 ;  /* 0x0000000525257291 */ /* 0x000fcc000f8ec0ff */
[----:B------:R-:W1:Y:S02]  /*3f60*/  LDS.U8 R0, [UR4+0x1c] ;  /* 0x00001c04ff007984 */ /* 0x000e640008000000 */
[----:B-1----:R-:W-:-:S13]  /*3f70*/  ISETP.NE.AND P0, PT, R0, RZ, PT ;  /* 0x000000ff0000720c */ /* 0x002fda0003f05270 */
[----:B------:R-:W-:Y:S05]  /*3f80*/  @P0 BRA `(.L_x_80) ;  /* 0x0000000000580947 */ /* 0x000fea0003800000 */
[----:B------:R-:W-:-:S13]  /*3f90*/  ELECT P0, URZ, PT ;  /* 0x0000000000ff782f */ /* 0x000fda0003800000 */
[----:B------:R-:W-:Y:S05]  /*3fa0*/  @!P0 BRA `(.L_x_81) ;  /* 0x0000000000608947 */ /* 0x000fea0003800000 */
[----:B------:R-:W-:Y:S01]  /*3fb0*/  UMOV UR5, 0x10 ;  /* 0x0000001000057882 */ /* 0x000fe20000000000 */
[----:B------:R-:W-:Y:S01]  /*3fc0*/  HFMA2 R0, -RZ, RZ, 0, 5.9604644775390625e-08 ;  /* 0x00000001ff007431 */ /* 0x000fe200000001ff */
[----:B------:R-:W-:-:S03]  /*3fd0*/  MOV R2, 0xffff ;  /* 0x0000ffff00027802 */ /* 0x000fc60000000f00 */
[----:B------:R-:W-:Y:S04]  /*3fe0*/  DEPBAR.LE SB1, 0x36 ;  /* 0x00009d800000791a */ /* 0x000fe80000000000 */
[----:B------:R-:W1:Y:S02]  /*3ff0*/  UTCATOMSWS.FIND_AND_SET.ALIGN UP0, UR5, UR5 ;  /* 0x00000005000575e3 */ /* 0x000e640008000800 */
[----:B-1----:R-:W-:Y:S01]  /*4000*/  MOV R3, UR5 ;  /* 0x0000000500037c02 */ /* 0x002fe20008000f00 */
[----:B------:R-:W-:Y:S06]  /*4010*/  BRA.U UP0, `(.L_x_82) ;  /* 0x0000000100187547 */ /* 0x000fec000b800000 */
.L_x_83:
[----:B------:R-:W-:Y:S05]  /*4020*/  NANOSLEEP 0x64 ;  /* 0x000000640000795d */ /* 0x000fea0003800000 */
[----:B------:R-:W-:-:S05]  /*4030*/  UMOV UR5, 0x10 ;  /* 0x0000001000057882 */ /* 0x000fca0000000000 */
[----:B------:R-:W-:Y:S04]  /*4040*/  DEPBAR.LE SB1, 0x36 ;  /* 0x00009d800000791a */ /* 0x000fe80000000000 */
[----:B------:R-:W1:Y:S02]  /*4050*/  UTCATOMSWS.FIND_AND_SET.ALIGN UP0, UR5, UR5 ;  /* 0x00000005000575e3 */ /* 0x000e640008000800 */
[----:B-1----:R-:W-:Y:S01]  /*4060*/  MOV R3, UR5 ;  /* 0x0000000500037c02 */ /* 0x002fe20008000f00 */
[----:B------:R-:W-:Y:S05]  /*4070*/  BRA.U !UP0, `(.L_x_83) ;  /* 0xfffffffd08e87547 */ /* 0x000fea000b83ffff */
.L_x_82:
[-C--:B------:R-:W-:Y:S02]  /*4080*/  SHF.L.U32 R2, R2, R3.reuse, RZ ;  /* 0x0000000302027219 */ /* 0x080fe400000006ff */
[----:B------:R-:W-:Y:S01]  /*4090*/  SHF.L.U32 R0, R0, R3, RZ ;  /* 0x0000000300007219 */ /* 0x000fe200000006ff */
[----:B------:R-:W-:Y:S02]  /*40a0*/  IMAD.SHL.U32 R3, R3, 0x20, RZ ;  /* 0x0000002003037824 */ /* 0x000fe400078e00ff */
[----:B------:R1:W-:Y:S04]  /*40b0*/  ATOMS.OR RZ, [UR4+0x14], R2 ;  /* 0x00001402ffff798c */ /* 0x0003e8000b000004 */
[----:B------:R1:W-:Y:S04]  /*40c0*/  ATOMS.OR RZ, [UR4+0x18], R0 ;  /* 0x00001800ffff798c */ /* 0x0003e8000b000004 */
[----:B------:R1:W-:Y:S01]  /*40d0*/  STS [UR37+0x2f0], R3 ;  /* 0x0002f003ff007988 */ /* 0x0003e20008000825 */
[----:B------:R-:W-:Y:S05]  /*40e0*/  BRA `(.L_x_81) ;  /* 0x0000000000107947 */ /* 0x000fea0003800000 */
.L_x_80:
[----:B------:R-:W-:Y:S02]  /*40f0*/  MOV R0, 0xffffffff ;  /* 0xffffffff00007802 */ /* 0x000fe40000000f00 */
[----:B------:R-:W-:-:S03]  /*4100*/  MOV R2, 0x4130 ;  /* 0x0000413000027802 */ /* 0x000fc60000000f00 */
[----:B------:R1:W-:Y:S04]  /*4110*/  STS [UR37+0x2f0], R0 ;  /* 0x0002f000ff007988 */ /* 0x0003e80008000825 */
[----:B-1-3-5:R-:W-:Y:S05]  /*4120*/  CALL.REL.NOINC `($__internal_1_$__cuda_sm10x_tcgen05_guardrail_trap_phase_invalid_during_alloc) ;  /* 0x0000005000307944 */ /* 0x02afea0003c00000 */
.L_x_81:
[----:B------:R-:W-:Y:S05]  /*4130*/  WARPSYNC.ALL ;  /* 0x0000000000007948 */ /* 0x000fea0003800000 */
[----:B------:R-:W2:Y:S01]  /*4140*/  S2UR UR6, SR_CgaCtaId ;  /* 0x00000000000679c3 */ /* 0x000ea20000008800 */
[----:B------:R-:W-:Y:S01]  /*4150*/  UMOV UR4, 0x400 ;  /* 0x0000040000047882 */ /* 0x000fe20000000000 */
[----:B------:R-:W-:-:S06]  /*4160*/  NOP ;  /* 0x0000000000007918 */ /* 0x000fcc0000000000 */
[----:B------:R-:W-:Y:S06]  /*4170*/  BAR.ARV 0x6, 0xa0 ;  /* 0x0182800000007b1d */ /* 0x000fec0000002000 */
[----:B------:R-:W4:Y:S01]  /*4180*/  LDCU UR7, c[0x0][0x38c] ;  /* 0x00007180ff0777ac */ /* 0x000f220008000800 */
[----:B------:R-:W-:Y:S01]  /*4190*/  IMAD.MOV.U32 R11, RZ, RZ, 0x1 ;  /* 0x00000001ff0b7424 */ /* 0x000fe200078e00ff */
[----:B------:R-:W-:Y:S01]  /*41a0*/  CS2R R8, SRZ ;  /* 0x0000000000087805 */ /* 0x000fe2000001ff00 */
[----:B------:R-:W-:Y:S01]  /*41b0*/  IMAD.MOV.U32 R10, RZ, RZ, RZ ;  /* 0x000000ffff0a7224 */ /* 0x000fe200078e00ff */
[----:B------:R-:W-:Y:S01]  /*41c0*/  UMOV UR17, URZ ;  /* 0x000000ff00117c82 */ /* 0x000fe20008000000 */
[----:B------:R-:W-:Y:S01]  /*41d0*/  UMOV UR16, URZ ;  /* 0x000000ff00107c82 */ /* 0x000fe20008000000 */
[----:B------:R-:W-:Y:S01]  /*41e0*/  UMOV UR20, 0x0 ;  /* 0x0000000000147882 */ /* 0x000fe20000000000 */
[----:B------:R-:W-:Y:S01]  /*41f0*/  UMOV UR21, 0x81104a0 ;  /* 0x081104a000157882 */ /* 0x000fe20000000000 */
[----:B--2---:R-:W-:Y:S01]  /*4200*/  ULEA UR6, UR6, UR4, 0x18 ;  /* 0x0000000406067291 */ /* 0x004fe2000f8ec0ff */
[----:B------:R-:W2:Y:S03]  /*4210*/  LDCU UR4, c[0x0][0x38c] ;  /* 0x00007180ff0477ac */ /* 0x000ea60008000800 */
[----:B------:R-:W-:-:S02]  /*4220*/  UIADD3 UR11, UPT, UPT, UR6, 0x4600, URZ ;  /* 0x00004600060b7890 */ /* 0x000fc4000fffe0ff */
[----:B----4-:R-:W-:-:S03]  /*4230*/  UIADD3 UR7, UPT, UPT, UR7, 0x1f, URZ ;  /* 0x0000001f07077890 */ /* 0x010fc6000fffe0ff */
[----:B-1----:R-:W1:Y:S01]  /*4240*/  LDS R0, [UR6+0x2f0] ;  /* 0x0002f006ff007984 */ /* 0x002e620008000800 */
[----:B------:R-:W-:Y:S02]  /*4250*/  UIADD3 UR18, UPT, UPT, UR6, 0x26600, URZ ;  /* 0x0002660006127890 */ /* 0x000fe4000fffe0ff */
[----:B------:R-:W-:Y:S02]  /*4260*/  USHF.R.S32.HI UR5, URZ, 0x1f, UR7 ;  /* 0x0000001fff057899 */ /* 0x000fe40008011407 */
[----:B------:R-:W-:Y:S02]  /*4270*/  USHF.R.U32.HI UR11, URZ, 0x4, UR11 ;  /* 0x00000004ff0b7899 */ /* 0x000fe4000801160b */
[----:B------:R-:W-:Y:S02]  /*4280*/  ULEA.HI UR5, UR5, UR7, URZ, 0x5 ;  /* 0x0000000705057291 */ /* 0x000fe4000f8f28ff */
[----:B------:R-:W-:Y:S02]  /*4290*/  USHF.R.U32.HI UR18, URZ, 0x4, UR18 ;  /* 0x00000004ff127899 */ /* 0x000fe40008011612 */
[----:B------:R-:W-:-:S02]  /*42a0*/  USHF.R.S32.HI UR5, URZ, 0x5, UR5 ;  /* 0x00000005ff057899 */ /* 0x000fc40008011405 */
[----:B------:R-:W-:Y:S02]  /*42b0*/  ULOP3.LUT UR11, UR11, 0x3fff, URZ, 0xc0, !UPT ;  /* 0x00003fff0b0b7892 */ /* 0x000fe4000f8ec0ff */
[----:B------:R-:W-:Y:S02]  /*42c0*/  UISETP.LT.AND UP0, UPT, UR5, 0x1, UPT ;  /* 0x000000010500788c */ /* 0x000fe4000bf01270 */
[----:B------:R-:W-:Y:S02]  /*42d0*/  ULOP3.LUT UR18, UR18, 0x3fff, URZ, 0xc0, !UPT ;  /* 0x00003fff12127892 */ /* 0x000fe4000f8ec0ff */
[----:B------:R-:W-:Y:S02]  /*42e0*/  USEL UR10, UR5, 0x1, !UP0 ;  /* 0x00000001050a7887 */ /* 0x000fe4000c000000 */
[----:B------:R-:W-:Y:S02]  /*42f0*/  ULOP3.LUT UR11, UR11, 0x10000, URZ, 0xfc, !UPT ;  /* 0x000100000b0b7892 */ /* 0x000fe4000f8efcff */
[----:B------:R-:W-:-:S02]  /*4300*/  UIADD3 UR10, UPT, UPT, -UR10, URZ, URZ ;  /* 0x000000ff0a0a7290 */ /* 0x000fc4000fffe1ff */
[----:B--2---:R-:W-:Y:S01]  /*4310*/  UISETP.GE.AND UP3, UPT, UR4, 0x1, UPT ;  /* 0x000000010400788c */ /* 0x004fe2000bf66270 */
[----:B-1----:R-:W-:-:S15]  /*4320*/  R2UR UR19, R0 ;  /* 0x00000000001372ca */ /* 0x002fde00000e0000 */
.L_x_90:
[----:B------:R-:W-:Y:S02]  /*4330*/  LEA R0, R10, UR6, 0x3 ;  /* 0x000000060a007c11 */ /* 0x000fe4000f8e18ff */
[----:B------:R-:W-:Y:S02]  /*4340*/  SHF.L.U32 R5, R9, 0x1f, RZ ;  /* 0x0000001f09057819 */ /* 0x000fe400000006ff */
[----:B------:R-:W-:Y:S01]  /*4350*/  PLOP3.LUT P0, PT, PT, PT, UP3, 0x80, 0x8 ;  /* 0x000000000008781c */ /* 0x000fe20003f0f038 */
[----:B------:R-:W-:Y:S01]  /*4360*/  VIADD R3, R0, 0x250 ;  /* 0x0000025000037836 */ /* 0x000fe20000000000 */
[----:B-1----:R-:W1:Y:S02]  /*4370*/  SYNCS.PHASECHK.TRANS64.TRYWAIT P1, [R0+URZ+0x240], R5 ;  /* 0x00024005000075a7 */ /* 0x002e6400080211ff */
[----:B-1--4-:R-:W-:Y:S09]  /*4380*/  @!P1 BRA `(.L_x_84) ;  /* 0x0000004800649947 */ /* 0x012ff20003800000 */
.L_x_201:
[----:B------:R-:W-:Y:S01]  /*4390*/  LEA R4, R10, UR6, 0x4 ;  /* 0x000000060a047c11 */ /* 0x000fe2000f8e20ff */
[----:B------:R-:W-:Y:S01]  /*43a0*/  @UP3 ULEA UR4, UR16, UR6, 0x3 ;  /* 0x0000000610043291 */ /* 0x000fe2000f8e18ff */
[----:B------:R-:W-:Y:S01]  /*43b0*/  PLOP3.LUT P2, PT, PT, PT, PT, 0x80, 0x8 ;  /* 0x000000000008781c */ /* 0x000fe20003f4f070 */
[----:B------:R-:W-:Y:S01]  /*43c0*/  ULEA UR9, UR17, UR6, 0x3 ;  /* 0x0000000611097291 */ /* 0x000fe2000f8e18ff */
[----:B------:R-:W-:Y:S02]  /*43d0*/  PRMT R3, RZ, 0x654, R3 ;  /* 0x00000654ff037816 */ /* 0x000fe40000000003 */
[----:B-1----:R-:W1:Y:S01]  /*43e0*/  LDS.128 R4, [R4+0x2d0] ;  /* 0x0002d00004047984 */ /* 0x002e620000000c00 */
[----:B------:R-:W-:Y:S02]  /*43f0*/  @P0 SHF.L.U32 R2, R8, 0x1f, RZ ;  /* 0x0000001f08020819 */ /* 0x000fe400000006ff */
[----:B------:R-:W-:Y:S01]  /*4400*/  SHF.L.U32 R0, R11, 0x1f, RZ ;  /* 0x0000001f0b007819 */ /* 0x000fe200000006ff */
[----:B------:R-:W-:Y:S01]  /*4410*/  @!PT LDS RZ, [RZ] ;  /* 0x00000000fffff984 */ /* 0x000fe20000000800 */
[----:B------:R-:W-:Y:S01]  /*4420*/  @!PT LDS RZ, [RZ] ;  /* 0x00000000fffff984 */ /* 0x000fe20000000800 */
[----:B------:R-:W-:Y:S01]  /*4430*/  @!PT LDS RZ, [RZ] ;  /* 0x00000000fffff984 */ /* 0x000fe20000000800 */
[----:B------:R-:W-:Y:S01]  /*4440*/  @!PT LDS RZ, [RZ] ;  /* 0x00000000fffff984 */ /* 0x000fe20000000800 */
[----:B------:R2:W-:Y:S06]  /*4450*/  MEMBAR.ALL.CTA ;  /* 0x0000000000007992 */ /* 0x0005ec0000008000 */
[----:B--2---:R-:W2:Y:S02]  /*4460*/  FENCE.VIEW.ASYNC.S ;  /* 0x00000000000073c6 */ /* 0x004ea40000000000 */
[----:B--2---:R2:W-:Y:S01]  /*4470*/  SYNCS.ARRIVE.TRANS64.RED.A1T0 RZ, [R3+URZ], RZ ;  /* 0x000000ff03ff79a7 */ /* 0x0045e200081004ff */
[----:B------:R2:W4:Y:S01]  /*4480*/  @P0 SYNCS.PHASECHK.TRANS64.TRYWAIT P2, [UR4], R2 ;  /* 0x00000002ff0005a7 */ /* 0x0005220008041104 */
[----:B-1----:R-:W-:Y:S01]  /*4490*/  LOP3.LUT P1, RZ, R6, 0x1, RZ, 0xc0, !PT ;  /* 0x0000000106ff7812 */ /* 0x002fe2000782c0ff */
[----:B------:R-:W1:Y:S02]  /*44a0*/  SYNCS.PHASECHK.TRANS64.TRYWAIT P0, [UR9+0x280], R0 ;  /* 0x00028000ff0075a7 */ /* 0x000e640008001109 */
[----:B-12-4-:R-:W-:Y:S10]  /*44b0*/  @!P0 BRA `(.L_x_85) ;  /* 0x00000048002c8947 */ /* 0x016ff40003800000 */
.L_x_203:
[----:B------:R-:W-:Y:S01]  /*44c0*/  IADD3 R10, PT, PT, R10, 0x1, RZ ;  /* 0x000000010a0a7810 */ /* 0x000fe20007ffe0ff */
[----:B------:R-:W-:Y:S06]  /*44d0*/  BRA.U !UP3, `(.L_x_86) ;  /* 0x000000010b8c7547 */ /* 0x000fec000b800000 */
[----:B------:R-:W-:Y:S02]  /*44e0*/  ULEA UR8, UR17, UR19, 0x6 ;  /* 0x0000001311087291 */ /* 0x000fe4000f8e30ff */
[----:B------:R-:W-:Y:S01]  /*44f0*/  UPLOP3.LUT UP4, UPT, UPT, UPT, UPT, 0x40, 0x4 ;  /* 0x000000000004789c */ /* 0x000fe20003f8e870 */
[----:B------:R-:W-:Y:S01]  /*4500*/  UMOV UR15, UR10 ;  /* 0x0000000a000f7c82 */ /* 0x000fe20008000000 */
[----:B------:R-:W-:Y:S01]  /*4510*/  UMOV UR14, UR5 ;  /* 0x00000005000e7c82 */ /* 0x000fe20008000000 */
[----:B------:R-:W-:-:S08]  /*4520*/  UMOV UR13, UR16 ;  /* 0x00000010000d7c82 */ /* 0x000fd00008000000 */
.L_x_89:
[----:B------:R-:W-:Y:S02]  /*4530*/  UIADD3 UR15, UPT, UPT, UR15, 0x1, URZ ;  /* 0x000000010f0f7890 */ /* 0x000fe4000fffe0ff */
[----:B--2---:R-:W-:Y:S02]  /*4540*/  ULEA UR7, UR13, UR6, 0x3 ;  /* 0x000000060d077291 */ /* 0x004fe4000f8e18ff */
[----:B------:R-:W-:Y:S01]  /*4550*/  UISETP.NE.AND UP0, UPT, UR15, URZ, UPT ;  /* 0x000000ff0f00728c */ /* 0x000fe2000bf05270 */
[----:B----4-:R-:W-:Y:S10]  /*4560*/  @P2 BRA `(.L_x_87) ;  /* 0x00000000000c2947 */ /* 0x010ff40003800000 */
[----:B-1----:R-:W-:Y:S04]  /*4570*/  SHF.L.U32 R3, R8, 0x1f, RZ ;  /* 0x0000001f08037819 */ /* 0x002fe800000006ff */
[----:B------:R-:W1:Y:S02]  /*4580*/  SYNCS.PHASECHK.TRANS64.TRYWAIT P0, [UR7], R3 ;  /* 0x00000003ff0075a7 */ /* 0x000e640008001107 */
[----:B-1----:R-:W-:Y:S05]  /*4590*/  @!P0 BRA `(.L_x_88) ;  /* 0x00000048000c8947 */ /* 0x002fea0003800000 */
.L_x_87:
[----:B------:R-:W-:Y:S01]  /*45a0*/  UISETP.NE.AND UP1, UPT, UR14, 0x1, UPT ;  /* 0x000000010e00788c */ /* 0x000fe2000bf25270 */
[----:B------:R-:W-:Y:S01]  /*45b0*/  PLOP3.LUT P2, PT, PT, PT, PT, 0x80, 0x8 ;  /* 0x000000000008781c */ /* 0x000fe20003f4f070 */
[----:B------:R-:W-:Y:S02]  /*45c0*/  UIADD3 UR16, UPT, UPT, UR13, 0x1, URZ ;  /* 0x000000010d107890 */ /* 0x000fe4000fffe0ff */
[----:B------:R-:W-:Y:S02]  /*45d0*/  ULEA UR22, UR13, UR11, 0x8 ;  /* 0x0000000b0d167291 */ /* 0x000fe4000f8e40ff */
[----:B------:R-:W-:Y:S01]  /*45e0*/  UISETP.NE.AND UP2, UPT, UR16, 0x22, UPT ;  /* 0x000000221000788c */ /* 0x000fe2000bf45270 */
[----:B------:R-:W-:Y:S01]  /*45f0*/  PLOP3.LUT P0, PT, PT, PT, UP1, 0x80, 0x8 ;  /* 0x000000000008781c */ /* 0x000fe20003f0f018 */
[----:B------:R-:W-:Y:S02]  /*4600*/  UIADD3 UR7, UPT, UPT, UR7, 0x110, URZ ;  /* 0x0000011007077890 */ /* 0x000fe4000fffe0ff */
[----:B------:R-:W-:Y:S02]  /*4610*/  USEL UR12, URZ, 0x1, UP2 ;  /* 0x00000001ff0c7887 */ /* 0x000fe40009000000 */
[----:B------:R-:W-:Y:S01]  /*4620*/  USEL UR16, UR16, URZ, UP2 ;  /* 0x000000ff10107287 */ /* 0x000fe20009000000 */
[----:B------:R-:W-:Y:S01]  /*4630*/  UMOV UR23, 0xc0004010 ;  /* 0xc000401000177882 */ /* 0x000fe20000000000 */
[----:B------:R-:W-:Y:S02]  /*4640*/  UMOV UR25, 0x80004020 ;  /* 0x8000402000197882 */ /* 0x000fe40000000000 */
[----:B------:R-:W-:Y:S01]  /*4650*/  @UP1 ULEA UR4, UR16, UR6, 0x3 ;  /* 0x0000000610041291 */ /* 0x000fe2000f8e18ff */
[----:B------:R-:W-:Y:S01]  /*4660*/  LOP3.LUT R8, R8, UR12, RZ, 0x3c, !PT ;  /* 0x0000000c08087c12 */ /* 0x000fe2000f8e3cff */
[----:B------:R-:W-:Y:S03]  /*4670*/  UIADD3 UR14, UPT, UPT, UR14, -0x1, URZ ;  /* 0xffffffff0e0e7890 */ /* 0x000fe6000fffe0ff */
[----:B-1----:R-:W-:Y:S04]  /*4680*/  @P0 SHF.L.U32 R0, R8, 0x1f, RZ ;  /* 0x0000001f08000819 */ /* 0x002fe800000006ff */
[----:B------:R2:W4:Y:S01]  /*4690*/  @P0 SYNCS.PHASECHK.TRANS64.TRYWAIT P2, [UR4], R0 ;  /* 0x00000000ff0005a7 */ /* 0x0005220008041104 */
[----:B------:R-:W-:Y:S03]  /*46a0*/  USHF.L.U32 UR4, UR13, 0x7, URZ ;  /* 0x000000070d047899 */ /* 0x000fe600080006ff */
[----:B------:R-:W-:Y:S01]  /*46b0*/  UMOV UR13, UR16 ;  /* 0x00000010000d7c82 */ /* 0x000fe20008000000 */
[----:B------:R-:W-:Y:S09]  /*46c0*/  UIADD3 UR24, UPT, UPT, UR18, UR4, URZ ;  /* 0x0000000412187290 */ /* 0x000ff2000fffe0ff */
[----:B------:R2:W-:Y:S01]  /*46d0*/  UTCIMMA gdesc[UR22], gdesc[UR24], tmem[UR8], tmem[UR20], idesc[UR21], UP4 ;  /* 0x00ff1418160075ea */ /* 0x0005e2000a000108 */
[----:B------:R-:W-:Y:S01]  /*46e0*/  UPLOP3.LUT UP4, UPT, UPT, UPT, UPT, 0x80, 0x8 ;  /* 0x000000000008789c */ /* 0x000fe20003f8f070 */
[----:B------:R2:W-:Y:S01]  /*46f0*/  UTCBAR [UR7], URZ ;  /* 0x000000ff070073e9 */ /* 0x0005e200080000ff */
[----:B------:R-:W-:Y:S09]  /*4700*/  BRA.U UP0, `(.L_x_89) ;  /* 0xfffffffd00887547 */ /* 0x000ff2000b83ffff */
.L_x_86:
[----:B------:R-:W-:Y:S01]  /*4710*/  UIADD3 UR17, UPT, UPT, UR17, 0x1, URZ ;  /* 0x0000000111117890 */ /* 0x000fe2000fffe0ff */
[C---:B------:R-:W-:Y:S01]  /*4720*/  ISETP.NE.AND P0, PT, R10.reuse, 0x2, PT ;  /* 0x000000020a00780c */ /* 0x040fe20003f05270 */
[----:B------:R-:W-:Y:S02]  /*4730*/  UIADD3 UR9, UPT, UPT, UR9, 0x260, URZ ;  /* 0x0000026009097890 */ /* 0x000fe4000fffe0ff */
[----:B------:R-:W-:Y:S01]  /*4740*/  UISETP.NE.AND UP0, UPT, UR17, 0x4, UPT ;  /* 0x000000041100788c */ /* 0x000fe2000bf05270 */
[----:B-12---:R-:W-:Y:S02]  /*4750*/  SEL R0, RZ, 0x1, P0 ;  /* 0x00000001ff007807 */ /* 0x006fe40000000000 */
[----:B------:R-:W-:Y:S01]  /*4760*/  SEL R10, R10, RZ, P0 ;  /* 0x000000ff0a0a7207 */ /* 0x000fe20000000000 */
[----:B------:R-:W-:Y:S01]  /*4770*/  USEL UR4, URZ, 0x1, UP0 ;  /* 0x00000001ff047887 */ /* 0x000fe20008000000 */
[----:B------:R-:W-:Y:S01]  /*4780*/  LOP3.LUT R9, R9, R0, RZ, 0x3c, !PT ;  /* 0x0000000009097212 */ /* 0x000fe200078e3cff */
[----:B------:R-:W-:Y:S01]  /*4790*/  USEL UR17, UR17, URZ, UP0 ;  /* 0x000000ff11117287 */ /* 0x000fe20008000000 */
[----:B------:R1:W-:Y:S03]  /*47a0*/  UTCBAR [UR9], URZ ;  /* 0x000000ff090073e9 */ /* 0x0003e600080000ff */
[----:B------:R-:W-:Y:S01]  /*47b0*/  LOP3.LUT R11, R11, UR4, RZ, 0x3c, !PT ;  /* 0x000000040b0b7c12 */ /* 0x000fe2000f8e3cff */
[----:B------:R-:W-:Y:S07]  /*47c0*/  @P1 BRA `(.L_x_90) ;  /* 0xfffffff800d81947 */ /* 0x000fee000383ffff */
[----:B------:R-:W2:Y:S01]  /*47d0*/  S2UR UR4, SR_CgaCtaId ;  /* 0x00000000000479c3 */ /* 0x000ea20000008800 */
[----:B------:R-:W-:Y:S01]  /*47e0*/  ELECT P0, URZ, PT ;  /* 0x0000000000ff782f */ /* 0x000fe20003800000 */
[----:B------:R-:W-:Y:S01]  /*47f0*/  IMAD.MOV.U32 R0, RZ, RZ, 0x1 ;  /* 0x00000001ff007424 */ /* 0x000fe200078e00ff */
[----:B------:R-:W-:Y:S01]  /*4800*/  UIADD3 UR6, UPT, UPT, UR6, 0x280, URZ ;  /* 0x0000028006067890 */ /* 0x000fe2000fffe0ff */
[----:B------:R-:W-:Y:S01]  /*4810*/  SHF.L.U32 R3, R11, 0x1f, RZ ;  /* 0x0000001f0b037819 */ /* 0x000fe200000006ff */
[----:B------:R-:W-:-:S03]  /*4820*/  UMOV UR5, 0x40 ;  /* 0x0000004000057882 */ /* 0x000fc60000000000 */
[----:B------:R-:W-:Y:S01]  /*4830*/  UVIRTCOUNT.DEALLOC.SMPOOL 0x80 ;  /* 0x000000800000784c */ /* 0x000fe20000000000 */
[----:B--2---:R-:W-:Y:S02]  /*4840*/  ULEA UR4, UR4, UR5, 0x18 ;  /* 0x0000000504047291 */ /* 0x004fe4000f8ec0ff */
[----:B------:R-:W-:-:S07]  /*4850*/  ULEA UR5, UR17, UR6, 0x3 ;  /* 0x0000000611057291 */ /* 0x000fce000f8e18ff */
[----:B------:R2:W-:Y:S02]  /*4860*/  @P0 STS.U8 [UR4+0x1c], R0 ;  /* 0x00001c00ff000988 */ /* 0x0005e40008000004 */
[----:B------:R-:W3:Y:S02]  /*4870*/  SYNCS.PHASECHK.TRANS64.TRYWAIT P0, [UR5], R3 ;  /* 0x00000003ff0075a7 */ /* 0x000ee40008001105 */
[----:B--23--:R-:W-:Y:S05]  /*4880*/  @!P0 BRA `(.L_x_91) ;  /* 0x0000004400688947 */ /* 0x00cfea0003800000 */
.L_x_206:
[----:B------:R-:W-:-:S04]  /*4890*/  UIADD3 UR7, UPT, UPT, UR17, 0x1, URZ ;  /* 0x0000000111077890 */ /* 0x000fc8000fffe0ff */
[----:B------:R-:W-:-:S04]  /*48a0*/  UISETP.NE.AND UP0, UPT, UR7, 0x4, UPT ;  /* 0x000000040700788c */ /* 0x000fc8000bf05270 */
[----:B------:R-:W-:Y:S02]  /*48b0*/  USEL UR8, URZ, 0x1, UP0 ;  /* 0x00000001ff087887 */ /* 0x000fe40008000000 */
[----:B------:R-:W-:-:S04]  /*48c0*/  USEL UR7, UR7, URZ, UP0 ;  /* 0x000000ff07077287 */ /* 0x000fc80008000000 */
[----:B------:R-:W-:Y:S01]  /*48d0*/  ULEA UR5, UR7, UR6, 0x3 ;  /* 0x0000000607057291 */ /* 0x000fe2000f8e18ff */
[----:B------:R-:W-:-:S04]  /*48e0*/  LOP3.LUT R2, R11, UR8, RZ, 0x3c, !PT ;  /* 0x000000080b027c12 */ /* 0x000fc8000f8e3cff */
[----:B--2---:R-:W-:-:S04]  /*48f0*/  SHF.L.U32 R3, R2, 0x1f, RZ ;  /* 0x0000001f02037819 */ /* 0x004fc800000006ff */
[----:B------:R-:W2:Y:S02]  /*4900*/  SYNCS.PHASECHK.TRANS64.TRYWAIT P0, [UR5], R3 ;  /* 0x00000003ff0075a7 */ /* 0x000ea40008001105 */
[----:B--2---:R-:W-:Y:S05]  /*4910*/  @!P0 BRA `(.L_x_92) ;  /* 0x00000044005c8947 */ /* 0x004fea0003800000 */
.L_x_208:
        /* <DEDUP_REMOVED lines=9> */
.L_x_210:
[----:B------:R-:W-:-:S04]  /*49b0*/  UIADD3 UR7, UPT, UPT, UR7, 0x1, URZ ;  /* 0x0000000107077890 */ /* 0x000fc8000fffe0ff */
[----:B------:R-:W-:-:S04]  /*49c0*/  UISETP.NE.AND UP0, UPT, UR7, 0x4, UPT ;  /* 0x000000040700788c */ /* 0x000fc8000bf05270 */
[----:B------:R-:W-:Y:S02]  /*49d0*/  USEL UR5, URZ, 0x1, UP0 ;  /* 0x00000001ff057887 */ /* 0x000fe40008000000 */
[----:B------:R-:W-:-:S04]  /*49e0*/  USEL UR7, UR7, URZ, UP0 ;  /* 0x000000ff07077287 */ /* 0x000fc80008000000 */
[----:B------:R-:W-:Y:S01]  /*49f0*/  ULEA UR7, UR7, UR6, 0x3 ;  /* 0x0000000607077291 */ /* 0x000fe2000f8e18ff */
[----:B--2---:R-:W-:-:S04]  /*4a00*/  LOP3.LUT R3, R2, UR5, RZ, 0x3c, !PT ;  /* 0x0000000502037c12 */ /* 0x004fc8000f8e3cff */
[----:B------:R-:W-:-:S04]  /*4a10*/  SHF.L.U32 R3, R3, 0x1f, RZ ;  /* 0x0000001f03037819 */ /* 0x000fc800000006ff */
[----:B------:R-:W2:Y:S02]  /*4a20*/  SYNCS.PHASECHK.TRANS64.TRYWAIT P0, [UR7], R3 ;  /* 0x00000003ff0075a7 */ /* 0x000ea40008001107 */
[----:B--2---:R-:W-:Y:S05]  /*4a30*/  @!P0 BRA `(.L_x_94) ;  /* 0x0000004400448947 */ /* 0x004fea0003800000 */
.L_x_212:
[----:B------:R-:W-:Y:S01]  /*4a40*/  NOP ;  /* 0x0000000000007918 */ /* 0x000fe20000000000 */
[----:B--2---:R-:W2:Y:S01]  /*4a50*/  LDS R0, [UR4+0x14] ;  /* 0x00001404ff007984 */ /* 0x004ea20008000800 */
[----:B------:R-:W-:Y:S01]  /*4a60*/  ULOP3.LUT UR6, UR19, 0xffff, URZ, 0xc0, !UPT ;  /* 0x0000ffff13067892 */ /* 0x000fe2000f8ec0ff */
[----:B------:R-:W-:Y:S01]  /*4a70*/  UMOV UR8, 0xffff ;  /* 0x0000ffff00087882 */ /* 0x000fe20000000000 */
[----:B------:R-:W-:Y:S02]  /*4a80*/  UMOV UR5, 0x1 ;  /* 0x0000000100057882 */ /* 0x000fe40000000000 */
[----:B------:R-:W-:-:S04]  /*4a90*/  USHF.R.U32.HI UR6, URZ, 0x5, UR6 ;  /* 0x00000005ff067899 */ /* 0x000fc80008011606 */
[----:B------:R-:W-:Y:S02]  /*4aa0*/  USHF.L.U32 UR8, UR8, UR6, URZ ;  /* 0x0000000608087299 */ /* 0x000fe400080006ff */
[----:B------:R-:W-:-:S04]  /*4ab0*/  USHF.L.U32 UR5, UR5, UR6, URZ ;  /* 0x0000000605057299 */ /* 0x000fc800080006ff */
[----:B--2---:R-:W-:-:S04]  /*4ac0*/  LOP3.LUT R0, R0, UR8, RZ, 0xc0, !PT ;  /* 0x0000000800007c12 */ /* 0x004fc8000f8ec0ff */
[----:B------:R-:W-:-:S13]  /*4ad0*/  ISETP.NE.AND P0, PT, R0, UR8, PT ;  /* 0x0000000800007c0c */ /* 0x000fda000bf05270 */
[----:B------:R-:W-:Y:S05]  /*4ae0*/  @P0 BRA `(.L_x_95) ;  /* 0x0000000000580947 */ /* 0x000fea0003800000 */
[----:B------:R-:W2:Y:S02]  /*4af0*/  LDS R0, [UR4+0x18] ;  /* 0x00001804ff007984 */ /* 0x000ea40008000800 */
[----:B--2---:R-:W-:-:S04]  /*4b00*/  LOP3.LUT R0, R0, UR5, RZ, 0xc0, !PT ;  /* 0x0000000500007c12 */ /* 0x004fc8000f8ec0ff */
[----:B------:R-:W-:-:S13]  /*4b10*/  ISETP.NE.AND P0, PT, R0, UR5, PT ;  /* 0x0000000500007c0c */ /* 0x000fda000bf05270 */
[----:B------:R-:W-:Y:S05]  /*4b20*/  @P0 BRA `(.L_x_96) ;  /* 0x00000000003c0947 */ /* 0x000fea0003800000 */
[----:B------:R-:W2:Y:S01]  /*4b30*/  S2R R2, SR_LANEID ;  /* 0x0000000000027919 */ /* 0x000ea20000000000 */
[----:B------:R-:W-:Y:S01]  /*4b40*/  ULOP3.LUT UR8, URZ, UR8, URZ, 0x33, !UPT ;  /* 0x00000008ff087292 */ /* 0x000fe2000f8e33ff */
[----:B------:R-:W-:Y:S01]  /*4b50*/  LOP3.LUT R4, RZ, UR5, RZ, 0x33, !PT ;  /* 0x00000005ff047c12 */ /* 0x000fe2000f8e33ff */
[----:B------:R-:W-:Y:S02]  /*4b60*/  VOTEU.ANY UR7, UPT, PT ;  /* 0x0000000000077886 */ /* 0x000fe400038e0100 */
[----:B------:R-:W-:Y:S01]  /*4b70*/  UFLO.U32 UR7, UR7 ;  /* 0x00000007000772bd */ /* 0x000fe200080e0000 */
[----:B------:R-:W3:Y:S01]  /*4b80*/  REDUX UR5, R4 ;  /* 0x00000000040573c4 */ /* 0x000ee20000000000 */
[----:B------:R-:W-:-:S06]  /*4b90*/  IMAD.U32 R0, RZ, RZ, UR8 ;  /* 0x00000008ff007e24 */ /* 0x000fcc000f8e00ff */
[----:B------:R1:W-:Y:S01]  /*4ba0*/  UTCATOMSWS.AND URZ, UR8 ;  /* 0x0000000800ff79e3 */ /* 0x0003e20008000000 */
[----:B------:R-:W4:Y:S01]  /*4bb0*/  REDUX UR6, R0 ;  /* 0x00000000000673c4 */ /* 0x000f220000000000 */
[----:B--2---:R-:W-:Y:S01]  /*4bc0*/  ISETP.EQ.U32.AND P0, PT, R2, UR7, PT ;  /* 0x0000000702007c0c */ /* 0x004fe2000bf02070 */
[----:B---3--:R-:W-:Y:S01]  /*4bd0*/  IMAD.U32 R2, RZ, RZ, UR5 ;  /* 0x00000005ff027e24 */ /* 0x008fe2000f8e00ff */
[----:B----4-:R-:W-:-:S11]  /*4be0*/  MOV R3, UR6 ;  /* 0x0000000600037c02 */ /* 0x010fd60008000f00 */
[----:B------:R1:W-:Y:S04]  /*4bf0*/  @P0 ATOMS.AND RZ, [UR4+0x14], R3 ;  /* 0x00001403ffff098c */ /* 0x0003e8000a800004 */
[----:B------:R1:W-:Y:S01]  /*4c00*/  @P0 ATOMS.AND RZ, [UR4+0x18], R2 ;  /* 0x00001802ffff098c */ /* 0x0003e2000a800004 */
[----:B------:R-:W-:Y:S05]  /*4c10*/  BRA `(.L_x_97) ;  /* 0x0000000000147947 */ /* 0x000fea0003800000 */
.L_x_96:
[----:B------:R-:W-:Y:S02]  /*4c20*/  MOV R2, 0x4c40 ;  /* 0x00004c4000027802 */ /* 0x000fe40000000f00 */
[----:B-1--45:R-:W-:Y:S05]  /*4c30*/  CALL.REL.NOINC `($__internal_0_$__cuda_sm10x_tcgen05_guardrail_trap_col_being_dealloced_not_returned_by_alloc) ;  /* 0x0000004400607944 */ /* 0x032fea0003c00000 */
[----:B------:R-:W-:Y:S05]  /*4c40*/  BRA `(.L_x_97) ;  /* 0x0000000000087947 */ /* 0x000fea0003800000 */
.L_x_95:
[----:B------:R-:W-:Y:S02]  /*4c50*/  MOV R2, 0x4c70 ;  /* 0x00004c7000027802 */ /* 0x000fe40000000f00 */
[----:B-1--45:R-:W-:Y:S05]  /*4c60*/  CALL.REL.NOINC `($__internal_2_$__cuda_sm10x_tcgen05_guardrail_trap_unallocated_columns_being_dealloced) ;  /* 0x00000044006c7944 */ /* 0x032fea0003c00000 */
.L_x_97:
[----:B------:R-:W-:Y:S01]  /*4c70*/  NOP ;  /* 0x0000000000007918 */ /* 0x000fe20000000000 */
[----:B-1----:R-:W-:Y:S05]  /*4c80*/  EXIT ;  /* 0x000000000000794d */ /* 0x002fea0003800000 */
.L_x_79:
[----:B------:R-:W-:-:S09]  /*4c90*/  UISETP.NE.OR UP2, UPT, UR8, 0x3, !UP2 ;  /* 0x000000030800788c */ /* 0x000fd2000d745670 */
[----:B------:R-:W-:Y:S05]  /*4ca0*/  BRA.U UP2, `(.L_x_98) ;  /* 0x0000000902c87547 */ /* 0x000fea000b800000 */
[----:B------:R-:W1:Y:S01]  /*4cb0*/  LDCU.64 UR6, c[0x0][0x888] ;  /* 0x00011100ff0677ac */ /* 0x000e620008000a00 */
[----:B------:R-:W2:Y:S01]  /*4cc0*/  LDC R0, c[0x0][0xb30] ;  /* 0x0002cc00ff007b82 */ /* 0x000ea20000000800 */
[----:B------:R-:W-:Y:S01]  /*4cd0*/  IMAD.MOV.U32 R30, RZ, RZ, 0x1 ;  /* 0x00000001ff1e7424 */ /* 0x000fe200078e00ff */
[----:B------:R-:W-:Y:S01]  /*4ce0*/  CS2R R28, SRZ ;  /* 0x00000000001c7805 */ /* 0x000fe2000001ff00 */
[----:B------:R-:W4:Y:S01]  /*4cf0*/  LDCU.64 UR4, c[0x0][0x890] ;  /* 0x00011200ff0477ac */ /* 0x000f220008000a00 */
[----:B------:R-:W-:Y:S01]  /*4d00*/  IMAD.MOV.U32 R25, RZ, RZ, 0x2000 ;  /* 0x00002000ff197424 */ /* 0x000fe200078e00ff */
[----:B------:R-:W-:-:S03]  /*4d10*/  UMOV UR8, 0x400 ;  /* 0x0000040000087882 */ /* 0x000fc60000000000 */
[----:B------:R-:W3:Y:S01]  /*4d20*/  LDC R19, c[0x0][0x370] ;  /* 0x0000dc00ff137b82 */ /* 0x000ee20000000800 */
[----:B------:R-:W-:-:S07]  /*4d30*/  UPLOP3.LUT UP1, UPT, UPT, UPT, UPT, 0x40, 0x4 ;  /* 0x000000000004789c */ /* 0x000fce0003f2e870 */
[----:B------:R-:W3:Y:S01]  /*4d40*/  LDC R2, c[0x0][0xb0c] ;  /* 0x0002c300ff027b82 */ /* 0x000ee20000000800 */
[----:B-1----:R-:W-:Y:S02]  /*4d50*/  UISETP.NE.U32.AND UP2, UPT, UR6, URZ, UPT ;  /* 0x000000ff0600728c */ /* 0x002fe4000bf45070 */
[----:B------:R-:W-:Y:S02]  /*4d60*/  ULEA UR6, UR37, UR8, 0x18 ;  /* 0x0000000825067291 */ /* 0x000fe4000f8ec0ff */
[----:B------:R-:W-:Y:S02]  /*4d70*/  UISETP.NE.AND.EX UP2, UPT, UR7, URZ, UPT, UP2 ;  /* 0x000000ff0700728c */ /* 0x000fe4000bf45320 */
[----:B------:R-:W-:Y:S01]  /*4d80*/  UIADD3 UR7, UPT, UPT, UR6, 0x220, URZ ;  /* 0x0000022006077890 */ /* 0x000fe2000fffe0ff */
[----:B------:R-:W1:Y:S01]  /*4d90*/  LDC R18, c[0x0][0xb20] ;  /* 0x0002c800ff127b82 */ /* 0x000e620000000800 */
[----:B----4-:R-:W-:Y:S01]  /*4da0*/  UISETP.NE.U32.AND UP3, UPT, UR4, URZ, UPT ;  /* 0x000000ff0400728c */ /* 0x010fe2000bf65070 */
[----:B--2---:R-:W-:Y:S01]  /*4db0*/  ISETP.NE.AND P1, PT, R0, 0x1, PT ;  /* 0x000000010000780c */ /* 0x004fe20003f25270 */
[----:B------:R-:W-:-:S02]  /*4dc0*/  UPRMT UR37, UR37, 0x654, UR7 ;  /* 0x0000065425257896 */ /* 0x000fc40008000007 */
[----:B------:R-:W-:-:S03]  /*4dd0*/  UISETP.NE.AND.EX UP3, UPT, UR5, URZ, UPT, UP3 ;  /* 0x000000ff0500728c */ /* 0x000fc6000bf65330 */
[----:B------:R-:W2:Y:S08]  /*4de0*/  LDC.64 R32, c[0x0][0x348] ;  /* 0x0000d200ff207b82 */ /* 0x000eb00000000a00 */
[----:B------:R-:W4:Y:S08]  /*4df0*/  LDC.64 R16, c[0x0][0xb10] ;  /* 0x0002c400ff107b82 */ /* 0x000f300000000a00 */
[----:B------:R-:W1:Y:S08]  /*4e00*/  LDC.64 R6, c[0x0][0xb18] ;  /* 0x0002c600ff067b82 */ /* 0x000e700000000a00 */
[----:B------:R-:W1:Y:S08]  /*4e10*/  LDC.64 R4, c[0x0][0xb28] ;  /* 0x0002ca00ff047b82 */ /* 0x000e700000000a00 */
[----:B---3--:R-:W1:Y:S02]  /*4e20*/  LDC R24, c[0x0][0x374] ;  /* 0x0000dd00ff187b82 */ /* 0x008e640000000800 */
.L_x_106:
[C---:B------:R-:W-:Y:S02]  /*4e30*/  LEA R0, R29.reuse, UR6, 0x3 ;  /* 0x000000061d007c11 */ /* 0x040fe4000f8e18ff */
[----:B------:R-:W-:Y:S02]  /*4e40*/  SHF.L.U32 R3, R28, 0x1f, RZ ;  /* 0x0000001f1c037819 */ /* 0x000fe400000006ff */
[----:B------:R-:W-:Y:S02]  /*4e50*/  LEA R20, R29, UR6, 0x4 ;  /* 0x000000061d147c11 */ /* 0x000fe4000f8e20ff */
[----:B---3--:R-:W3:Y:S02]  /*4e60*/  SYNCS.PHASECHK.TRANS64.TRYWAIT P0, [R0+URZ+0x240], R3 ;  /* 0x00024003000075a7 */ /* 0x008ee400080011ff */
[----:B---3--:R-:W-:Y:S05]  /*4e70*/  @!P0 BRA `(.L_x_99) ;  /* 0x00000040004c8947 */ /* 0x008fea0003800000 */
.L_x_213:
[----:B------:R-:W-:Y:S01]  /*4e80*/  ISETP.GE.AND P0, PT, R72, 0x1, PT ;  /* 0x000000014800780c */ /* 0x000fe20003f06270 */
[----:B------:R-:W1:Y:S01]  /*4e90*/  LDS.128 R20, [R20+0x2d0] ;  /* 0x0002d00014147984 */ /* 0x000e620000000c00 */
[----:B------:R-:W-:Y:S01]  /*4ea0*/  ISETP.NE.U32.AND P4, PT, RZ, UR4, PT ;  /* 0x00000004ff007c0c */ /* 0x000fe2000bf85070 */
[----:B---3--:R-:W-:Y:S01]  /*4eb0*/  VIADD R0, R0, 0x250 ;  /* 0x0000025000007836 */ /* 0x008fe20000000000 */
[----:B------:R-:W-:Y:S02]  /*4ec0*/  SHF.L.U32 R26, R30, 0x1f, RZ ;  /* 0x0000001f1e1a7819 */ /* 0x000fe400000006ff */
[----:B------:R-:W-:Y:S02]  /*4ed0*/  ISETP.NE.AND.EX P4, PT, RZ, UR5, PT, P4 ;  /* 0x00000005ff007c0c */ /* 0x000fe4000bf85340 */
[----:B------:R-:W-:Y:S01]  /*4ee0*/  PRMT R0, RZ, 0x654, R0 ;  /* 0x00000654ff007816 */ /* 0x000fe20000000000 */
[----:B------:R-:W-:Y:S01]  /*4ef0*/  @!PT LDS RZ, [RZ] ;  /* 0x00000000fffff984 */ /* 0x000fe20000000800 */
[----:B------:R-:W-:Y:S01]  /*4f00*/  @!PT LDS RZ, [RZ] ;  /* 0x00000000fffff984 */ /* 0x000fe20000000800 */
[----:B------:R-:W-:Y:S01]  /*4f10*/  @!PT LDS RZ, [RZ] ;  /* 0x00000000fffff984 */ /* 0x000fe20000000800 */
[----:B------:R-:W-:Y:S01]  /*4f20*/  @!PT LDS RZ, [RZ] ;  /* 0x00000000fffff984 */ /* 0x000fe20000000800 */
[----:B------:R3:W-:Y:S06]  /*4f30*/  MEMBAR.ALL.CTA ;  /* 0x0000000000007992 */ /* 0x0007ec0000008000 */
[----:B---3--:R-:W3:Y:S02]  /*4f40*/  FENCE.VIEW.ASYNC.S ;  /* 0x00000000000073c6 */ /* 0x008ee40000000000 */
[----:B---3--:R3:W-:Y:S01]  /*4f50*/  SYNCS.ARRIVE.TRANS64.RED.A1T0 RZ, [R0+URZ], RZ ;  /* 0x000000ff00ff79a7 */ /* 0x0087e200081004ff */
[----:B-1----:R-:W-:Y:S11]  /*4f60*/  LOP3.LUT P3, RZ, R22, 0x1, RZ, 0xc0, !PT ;  /* 0x0000000116ff7812 */ /* 0x002ff6000786c0ff */
[----:B------:R-:W-:Y:S02]  /*4f70*/  @!UPT UIADD3 URZ, UPT, UPT, URZ, URZ, URZ ;  /* 0x000000fffffff290 */ /* 0x000fe4000fffe0ff */
[----:B------:R-:W-:Y:S02]  /*4f80*/  @P3 MOV R13, R20 ;  /* 0x00000014000d3202 */ /* 0x000fe40000000f00 */
[----:B------:R-:W-:Y:S01]  /*4f90*/  @P3 LOP3.LUT R8, R21, 0xffff, RZ, 0xc0, !PT ;  /* 0x0000ffff15083812 */ /* 0x000fe200078ec0ff */
[----:B---3--:R-:W-:Y:S06]  /*4fa0*/  @!P0 BRA `(.L_x_100) ;  /* 0x0000000000a48947 */ /* 0x008fec0003800000 */
[----:B------:R-:W-:Y:S01]  /*4fb0*/  IMAD.HI.U32 R31, R24, R7, RZ ;  /* 0x00000007181f7227 */ /* 0x000fe200078e00ff */
[----:B------:R-:W-:Y:S02]  /*4fc0*/  ISETP.NE.AND P0, PT, R6, 0x1, PT ;  /* 0x000000010600780c */ /* 0x000fe40003f05270 */
[----:B------:R-:W-:Y:S01]  /*4fd0*/  ISETP.NE.AND P2, PT, R72, 0x1, PT ;  /* 0x000000014800780c */ /* 0x000fe20003f45270 */
[----:B----4-:R-:W-:Y:S01]  /*4fe0*/  IMAD.HI.U32 R34, R19, R16, RZ ;  /* 0x0000001013227227 */ /* 0x010fe200078e00ff */
[----:B------:R-:W-:Y:S02]  /*4ff0*/  SHF.R.U32.HI R31, RZ, R18, R31 ;  /* 0x00000012ff1f7219 */ /* 0x000fe4000001161f */
[----:B------:R-:W-:Y:S01]  /*5000*/  ISETP.NE.AND P5, PT, R2, 0x1, PT ;  /* 0x000000010200780c */ /* 0x000fe20003fa5270 */
[----:B------:R-:W-:Y:S01]  /*5010*/  IMAD.HI.U32 R36, R13, R16, RZ ;  /* 0x000000100d247227 */ /* 0x000fe200078e00ff */
[----:B------:R-:W-:Y:S02]  /*5020*/  SHF.R.U32.HI R34, RZ, R17, R34 ;  /* 0x00000011ff227219 */ /* 0x000fe40000011622 */
[----:B------:R-:W-:Y:S01]  /*5030*/  SEL R3, R24, R31, !P0 ;  /* 0x0000001f18037207 */ /* 0x000fe20004000000 */
[C---:B------:R-:W-:Y:S01]  /*5040*/  IMAD.HI.U32 R31, R8.reuse, R7, RZ ;  /* 0x00000007081f7227 */ /* 0x040fe200078e00ff */
[----:B------:R-:W-:Y:S02]  /*5050*/  SEL R11, R19, R34, !P5 ;  /* 0x00000022130b7207 */ /* 0x000fe40006800000 */
[----:B------:R-:W-:Y:S01]  /*5060*/  SHF.R.U32.HI R36, RZ, R17, R36 ;  /* 0x00000011ff247219 */ /* 0x000fe20000011624 */
[----:B------:R-:W-:Y:S01]  /*5070*/  IMAD.HI.U32 R38, R3, R4, RZ ;  /* 0x0000000403267227 */ /* 0x000fe200078e00ff */
[----:B------:R-:W-:Y:S03]  /*5080*/  SHF.R.U32.HI R31, RZ, R18, R31 ;  /* 0x00000012ff1f7219 */ /* 0x000fe6000001161f */
[----:B------:R-:W-:Y:S01]  /*5090*/  IMAD.HI.U32 R34, R11, R4, RZ ;  /* 0x000000040b227227 */ /* 0x000fe200078e00ff */
[----:B------:R-:W-:Y:S02]  /*50a0*/  @P2 SHF.R.U32.HI R3, RZ, R5, R38 ;  /* 0x00000005ff032219 */ /* 0x000fe40000011626 */
[----:B------:R-:W-:Y:S02]  /*50b0*/  SEL R9, R8, R31, !P0 ;  /* 0x0000001f08097207 */ /* 0x000fe40004000000 */
[----:B------:R-:W-:Y:S01]  /*50c0*/  @P2 SHF.R.U32.HI R11, RZ, R5, R34 ;  /* 0x00000005ff0b2219 */ /* 0x000fe20000011622 */
[C---:B------:R-:W-:Y:S01]  /*50d0*/  IMAD R10, R72.reuse, R3, RZ ;  /* 0x00000003480a7224 */ /* 0x040fe200078e02ff */
[----:B------:R-:W-:Y:S01]  /*50e0*/  SEL R3, R13, R36, !P5 ;  /* 0x000000240d037207 */ /* 0x000fe20006800000 */
[C---:B------:R-:W-:Y:S03]  /*50f0*/  IMAD.HI.U32 R14, R9.reuse, R4, RZ ;  /* 0x00000004090e7227 */ /* 0x040fe600078e00ff */
[----:B------:R-:W-:Y:S01]  /*5100*/  ISETP.GE.AND P0, PT, R9, R10, PT ;  /* 0x0000000a0900720c */ /* 0x000fe20003f06270 */
[C---:B------:R-:W-:Y:S01]  /*5110*/  IMAD R12, R72.reuse, R11, RZ ;  /* 0x0000000b480c7224 */ /* 0x040fe200078e02ff */
[-C--:B------:R-:W-:Y:S04]  /*5120*/  SHF.R.U32.HI R14, RZ, R5.reuse, R14 ;  /* 0x00000005ff0e7219 */ /* 0x080fe8000001160e */
[----:B------:R-:W-:Y:S02]  /*5130*/  ISETP.GE.OR P0, PT, R3, R12, P0 ;  /* 0x0000000c0300720c */ /* 0x000fe40000706670 */
[----:B------:R-:W-:Y:S05]  /*5140*/  SEL R15, R9, R14, !P2 ;  /* 0x0000000e090f7207 */ /* 0x000fea0005000000 */
[----:B------:R-:W-:Y:S04]  /*5150*/  IMAD.MOV R14, RZ, RZ, -R15 ;  /* 0x000000ffff0e7224 */ /* 0x000fe800078e0a0f */
[----:B------:R-:W-:Y:S02]  /*5160*/  IMAD R14, R72, R14, R9 ;  /* 0x0000000e480e7224 */ /* 0x000fe400078e0209 */
[C---:B------:R-:W-:Y:S05]  /*5170*/  @!P0 IMAD.HI.U32 R10, R3.reuse, R4, RZ ;  /* 0x00000004030a8227 */ /* 0x040fea00078e00ff */
[----:B------:R-:W-:Y:S04]  /*5180*/  @!P0 SHF.R.U32.HI R10, RZ, R5, R10 ;  /* 0x00000005ff0a8219 */ /* 0x000fe8000001160a */
[----:B------:R-:W-:Y:S01]  /*5190*/  @!P0 SEL R0, R3, R10, !P2 ;  /* 0x0000000a03008207 */ /* 0x000fe20005000000 */
[----:B------:R-:W-:Y:S03]  /*51a0*/  IMAD.MOV R10, RZ, RZ, -R3 ;  /* 0x000000ffff0a7224 */ /* 0x000fe600078e0a03 */
[----:B------:R-:W-:Y:S01]  /*51b0*/  @!P0 IADD3 R15, PT, PT, R15, -R0, RZ ;  /* 0x800000000f0f8210 */ /* 0x000fe20007ffe0ff */
[----:B------:R-:W-:Y:S01]  /*51c0*/  @!P0 IMAD R0, R11, R14, R0 ;  /* 0x0000000e0b008224 */ /* 0x000fe200078e0200 */
[----:B------:R-:W-:Y:S01]  /*51d0*/  IADD3 R11, PT, PT, -R9, RZ, RZ ;  /* 0x000000ff090b7210 */ /* 0x000fe20007ffe1ff */
[----:B------:R-:W-:Y:S02]  /*51e0*/  IMAD R13, R2, R10, R13 ;  /* 0x0000000a020d7224 */ /* 0x000fe400078e020d */
[----:B------:R-:W-:Y:S02]  /*51f0*/  @!P0 IMAD R9, R15, R72, R3 ;  /* 0x000000480f098224 */ /* 0x000fe400078e0203 */
[----:B------:R-:W-:Y:S02]  /*5200*/  @!P0 IMAD.MOV.U32 R3, RZ, RZ, R0 ;  /* 0x000000ffff038224 */ /* 0x000fe400078e0000 */
[----:B------:R-:W-:Y:S02]  /*5210*/  IMAD R8, R6, R11, R8 ;  /* 0x0000000b06087224 */ /* 0x000fe400078e0208 */
[----:B------:R-:W-:Y:S02]  /*5220*/  IMAD R13, R3, R2, R13 ;  /* 0x00000002030d7224 */ /* 0x000fe400078e020d */
[----:B------:R-:W-:Y:S02]  /*5230*/  IMAD R8, R9, R6, R8 ;  /* 0x0000000609087224 */ /* 0x000fe400078e0208 */
.L_x_100:
[----:B------:R-:W-:Y:S05]  /*5240*/  BRA.U UP1, `(.L_x_101) ;  /* 0x0000000101107547 */ /* 0x000fea000b800000 */
[----:B------:R-:W-:Y:S04]  /*5250*/  MOV R0, UR13 ;  /* 0x0000000d00007c02 */ /* 0x000fe80008000f00 */
[----:B------:R-:W-:Y:S04]  /*5260*/  SHF.L.U32 R3, R0, 0x1f, RZ ;  /* 0x0000001f00037819 */ /* 0x000fe800000006ff */
[----:B------:R-:W1:Y:S02]  /*5270*/  SYNCS.PHASECHK.TRANS64.TRYWAIT P0, [UR6+0x238], R3 ;  /* 0x00023803ff0075a7 */ /* 0x000e640008001106 */
[----:B-1----:R-:W-:Y:S05]  /*5280*/  @!P0 BRA `(.L_x_102) ;  /* 0x0000003c005c8947 */ /* 0x002fea0003800000 */
.L_x_101:
[----:B------:R-:W-:Y:S05]  /*5290*/  BRA.U !UP3, `(.L_x_103) ;  /* 0x000000010b347547 */ /* 0x000fea000b800000 */
[----:B------:R-:W-:Y:S01]  /*52a0*/  UPLOP3.LUT UP0, UPT, UPT, UPT, UP2, 0x80, 0x8 ;  /* 0x000000000008789c */ /* 0x000fe20003f0f020 */
[----:B-1----:R-:W-:Y:S02]  /*52b0*/  HFMA2 R0, -RZ, RZ, 0, 5.9604644775390625e-08 ;  /* 0x00000001ff007431 */ /* 0x002fe400000001ff */
[----:B------:R-:W-:Y:S03]  /*52c0*/  IMAD.MOV.U32 R168, RZ, RZ, 0x1 ;  /* 0x00000001ffa87424 */ /* 0x000fe600078e00ff */
[----:B------:R-:W-:Y:S05]  /*52d0*/  PLOP3.LUT P0, PT, PT, PT, UP0, 0x80, 0x8 ;  /* 0x000000000008781c */ /* 0x000fea0003f0f008 */
[----:B------:R-:W1:Y:S01]  /*52e0*/  @UP0 LDCU.64 UR8, c[0x0][0x888] ;  /* 0x00011100ff0807ac */ /* 0x000e620008000a00 */
[----:B------:R-:W-:Y:S07]  /*52f0*/  @UP0 UIMAD UR7, UR36, UR4, URZ ;  /* 0x00000004240702a4 */ /* 0x000fee000f8e02ff */
[----:B------:R-:W-:Y:S01]  /*5300*/  @!P0 PRMT R168, R0, 0x7610, R168 ;  /* 0x0000761000a88816 */ /* 0x000fe200000000a8 */
[----:B-1----:R-:W-:Y:S03]  /*5310*/  @UP0 UIMAD.WIDE UR8, UR7, 0x4, UR8 ;  /* 0x00000004070808a5 */ /* 0x002fe6000f8e0208 */
[----:B------:R-:W1:Y:S03]  /*5320*/  @!UP0 LDCU UR7, c[0x0][0x880] ;  /* 0x00011000ff0787ac */ /* 0x000e660008000800 */
[----:B------:R-:W-:Y:S01]  /*5330*/  IMAD.U32 R10, RZ, RZ, UR8 ;  /* 0x00000008ff0a7e24 */ /* 0x000fe2000f8e00ff */
[----:B------:R-:W-:Y:S05]  /*5340*/  MOV R11, UR9 ;  /* 0x00000009000b7c02 */ /* 0x000fea0008000f00 */
[----:B-----5:R3:W5:Y:S02]  /*5350*/  @P0 LDG.E R80, desc[UR40][R10.64] ;  /* 0x000000280a500981 */ /* 0x020764000c1e1900 */
[----:B-1-3--:R-:W-:Y:S07]  /*5360*/  @!P0 IMAD.U32 R80, RZ, RZ, UR7 ;  /* 0x00000007ff508e24 */ /* 0x00afee000f8e00ff */
.L_x_103:
[----:B-----5:R-:W-:Y:S01]  /*5370*/  @!P4 ISETP.EQ.AND P5, PT, R80, RZ, PT ;  /* 0x000000ff5000c20c */ /* 0x020fe20003fa2270 */
[----:B------:R-:W-:Y:S01]  /*5380*/  @!UPT UIADD3 URZ, UPT, UPT, URZ, URZ, URZ ;  /* 0x000000fffffff290 */ /* 0x000fe2000fffe0ff */
[----:B------:R-:W-:Y:S11]  /*5390*/  @!P4 BRA `(.L_x_104) ;  /* 0x000000000014c947 */ /* 0x000ff60003800000 */
[----:B------:R-:W-:Y:S02]  /*53a0*/  LOP3.LUT P0, RZ, R168, 0xff, RZ, 0xc0, !PT ;  /* 0x000000ffa8ff7812 */ /* 0x000fe4000780c0ff */
[----:B------:R-:W-:Y:S04]  /*53b0*/  PLOP3.LUT P5, PT, PT, PT, UP0, 0x80, 0x8 ;  /* 0x000000000008781c */ /* 0x000fe80003faf008 */
[----:B------:R-:W-:Y:S07]  /*53c0*/  PLOP3.LUT P5, PT, P5, PT, PT, 0x8, 0x80 ;  /* 0x000000000080781c */ /* 0x000fee0002fae170 */
[----:B------:R-:W-:Y:S11]  /*53d0*/  @P0 ISETP.EQ.AND P5, PT, R80, RZ, PT ;  /* 0x000000ff5000020c */ /* 0x000ff60003fa2270 */
[----:B------:R-:W-:Y:S02]  /*53e0*/  @!UPT UIADD3 URZ, UPT, UPT, URZ, URZ, URZ ;  /* 0x000000fffffff290 */ /* 0x000fe4000fffe0ff */
.L_x_104:
[----:B------:R-:W3:Y:S01]  /*53f0*/  SYNCS.PHASECHK.TRANS64.TRYWAIT P4, [UR6+0x228], R26 ;  /* 0x0002281aff0075a7 */ /* 0x000ee20008081106 */
[----:B------:R-:W-:Y:S01]  /*5400*/  @P3 SHF.R.U32.HI R27, RZ, 0x10, R21 ;  /* 0x00000010ff1b3819 */ /* 0x000fe20000011615 */
[----:B------:R-:W-:Y:S01]  /*5410*/  VIADD R29, R29, 0x1 ;  /* 0x000000011d1d7836 */ /* 0x000fe20000000000 */
[----:B------:R-:W5:Y:S08]  /*5420*/  LDC.64 R14, c[0x0][0xb10] ;  /* 0x0002c400ff0e7b82 */ /* 0x000f700000000a00 */
[----:B------:R-:W2:Y:S08]  /*5430*/  LDC.64 R10, c[0x0][0xb18] ;  /* 0x0002c600ff0a7b82 */ /* 0x000eb00000000a00 */
[----:B-1----:R-:W1:Y:S08]  /*5440*/  @!P1 LDC R0, c[0x0][0xb20] ;  /* 0x0002c800ff009b82 */ /* 0x002e700000000800 */
[----:B------:R-:W4:Y:S01]  /*5450*/  @!P1 LDC R3, c[0x0][0xb0c] ;  /* 0x0002c300ff039b82 */ /* 0x000f220000000800 */
[----:B-----5:R-:W-:Y:S05]  /*5460*/  @!P1 IMAD.HI.U32 R14, R13, R14, RZ ;  /* 0x0000000e0d0e9227 */ /* 0x020fea00078e00ff */
[----:B------:R-:W-:Y:S01]  /*5470*/  @!P1 SHF.R.U32.HI R14, RZ, R15, R14 ;  /* 0x0000000fff0e9219 */ /* 0x000fe2000001160e */
[----:B--2---:R-:W-:Y:S01]  /*5480*/  @!P1 IMAD.HI.U32 R11, R8, R11, RZ ;  /* 0x0000000b080b9227 */ /* 0x004fe200078e00ff */
[----:B------:R-:W-:Y:S04]  /*5490*/  @!P1 ISETP.NE.AND P0, PT, R10, 0x1, PT ;  /* 0x000000010a00980c */ /* 0x000fe80003f05270 */
[----:B-1----:R-:W-:Y:S02]  /*54a0*/  @!P1 SHF.R.U32.HI R9, RZ, R0, R11 ;  /* 0x00000000ff099219 */ /* 0x002fe4000001160b */
[----:B----4-:R-:W-:Y:S02]  /*54b0*/  @!P1 ISETP.NE.AND P2, PT, R3, 0x1, PT ;  /* 0x000000010300980c */ /* 0x010fe40003f45270 */
[----:B------:R-:W-:Y:S02]  /*54c0*/  @!P1 SEL R9, R8, R9, !P0 ;  /* 0x0000000908099207 */ /* 0x000fe40004000000 */
[----:B------:R-:W-:Y:S02]  /*54d0*/  ELECT P0, URZ, PT ;  /* 0x0000000000ff782f */ /* 0x000fe40003800000 */
[----:B------:R-:W-:Y:S05]  /*54e0*/  @!P1 SEL R14, R13, R14, !P2 ;  /* 0x0000000e0d0e9207 */ /* 0x000fea0005000000 */
[----:B------:R-:W-:Y:S02]  /*54f0*/  @!P1 IMAD.IADD R0, R9, 0x1, -R14 ;  /* 0x0000000109009824 */ /* 0x000fe400078e0a0e */
[----:B------:R-:W-:Y:S02]  /*5500*/  @!P1 IMAD.IADD R9, R14, 0x1, -R9 ;  /* 0x000000010e099824 */ /* 0x000fe400078e0a09 */
[----:B------:R-:W-:Y:S02]  /*5510*/  @!P1 IMAD R13, R0, R3, R13 ;  /* 0x00000003000d9224 */ /* 0x000fe400078e020d */
[----:B------:R-:W-:Y:S01]  /*5520*/  @!P1 IMAD R8, R9, R10, R8 ;  /* 0x0000000a09089224 */ /* 0x000fe200078e0208 */
[----:B---3--:R-:W-:Y:S06]  /*5530*/  @!P4 BRA `(.L_x_105) ;  /* 0x0000003800c8c947 */ /* 0x008fec0003800000 */
.L_x_216:
[----:B------:R-:W-:Y:S01]  /*5540*/  PLOP3.LUT P5, PT, P5, P0, PT, 0xf2, 0x2f ;  /* 0x00000000002f781c */ /* 0x000fe20002fa1e72 */
[----:B------:R-:W-:Y:S01]  /*5550*/  UMOV UR14, 0x0 ;  /* 0x00000000000e7882 */ /* 0x000fe20000000000 */
[----:B------:R-:W-:Y:S01]  /*5560*/  LOP3.LUT R30, R30, 0x1, RZ, 0x3c, !PT ;  /* 0x000000011e1e7812 */ /* 0x000fe200078e3cff */
[----:B------:R-:W-:Y:S01]  /*5570*/  UMOV UR15, 0x10000000 ;  /* 0x10000000000f7882 */ /* 0x000fe20000000000 */
[----:B------:R-:W-:Y:S01]  /*5580*/  UMOV UR12, UR36 ;  /* 0x00000024000c7c82 */ /* 0x000fe20008000000 */
[----:B------:R-:W-:Y:S08]  /*5590*/  @P3 R2UR UR36, R27 ;  /* 0x000000001b2432ca */ /* 0x000ff000000e0000 */
[----:B-1----:R-:W-:Y:S01]  /*55a0*/  @!P5 IADD3 R3, P0, PT, R32, 0x580, RZ ;  /* 0x000005802003d810 */ /* 0x002fe20007f1e0ff */
[----:B------:R-:W-:Y:S01]  /*55b0*/  @!P5 IMAD.SHL.U32 R165, R165, 0x40, RZ ;  /* 0x00000040a5a5d824 */ /* 0x000fe200078e00ff */
[----:B------:R-:W-:Y:S01]  /*55c0*/  VOTEU.ALL UP1, P5 ;  /* 0x0000000000ff7886 */ /* 0x000fe20002820000 */
[----:B------:R-:W-:Y:S01]  /*55d0*/  @!P5 IMAD.SHL.U32 R167, R167, 0x80, RZ ;  /* 0x00000080a7a7d824 */ /* 0x000fe200078e00ff */
[----:B------:R-:W-:Y:S01]  /*55e0*/  @!P5 R2UR UR8, R3 ;  /* 0x000000000308d2ca */ /* 0x000fe200000e0000 */
[----:B------:R-:W-:Y:S01]  /*55f0*/  @!P5 IMAD.X R0, RZ, RZ, R33, P0 ;  /* 0x000000ffff00d224 */ /* 0x000fe200000e0621 */
[----:B------:R-:W-:Y:S01]  /*5600*/  @!P5 R2UR UR10, R165 ;  /* 0x00000000a50ad2ca */ /* 0x000fe200000e0000 */
[----:B------:R-:W-:Y:S01]  /*5610*/  @!UP1 UIADD3 UR9, UPT, UPT, UR6, 0x220, URZ ;  /* 0x0000022006099890 */ /* 0x000fe2000fffe0ff */
[----:B------:R-:W-:Y:S01]  /*5620*/  @!P5 R2UR UR11, R167 ;  /* 0x00000000a70bd2ca */ /* 0x000fe200000e0000 */
[----:B------:R-:W-:Y:S01]  /*5630*/  IMAD.IADD R165, R8, 0x1, R164 ;  /* 0x0000000108a57824 */ /* 0x000fe200078e02a4 */
[----:B------:R-:W-:Y:S01]  /*5640*/  @!P5 R2UR UR7, R0 ;  /* 0x000000000007d2ca */ /* 0x000fe200000e0000 */
[----:B------:R-:W-:Y:S01]  /*5650*/  IMAD.IADD R167, R13, 0x1, R166 ;  /* 0x000000010da77824 */ /* 0x000fe200078e02a6 */
[C---:B------:R-:W-:Y:S04]  /*5660*/  ISETP.NE.AND P0, PT, R29.reuse, 0x2, PT ;  /* 0x000000021d00780c */ /* 0x040fe80003f05270 */
[----:B------:R-:W-:Y:S01]  /*5670*/  SEL R3, RZ, 0x1, P0 ;  /* 0x00000001ff037807 */ /* 0x000fe20000000000 */
[----:B------:R-:W-:Y:S01]  /*5680*/  IMAD.U32 R10, RZ, RZ, UR8 ;  /* 0x00000008ff0a7e24 */ /* 0x000fe2000f8e00ff */
[----:B------:R-:W-:Y:S01]  /*5690*/  @!UP1 UIADD3 UR8, UPT, UPT, UR6, 0x400, URZ ;  /* 0x0000040006089890 */ /* 0x000fe2000fffe0ff */
[----:B------:R-:W-:Y:S01]  /*56a0*/  SEL R29, R29, RZ, P0 ;  /* 0x000000ff1d1d7207 */ /* 0x000fe20000000000 */
[----:B------:R-:W-:Y:S01]  /*56b0*/  VOTEU.ALL UP1, P5 ;  /* 0x0000000000ff7886 */ /* 0x000fe20002820000 */
[----:B------:R-:W-:Y:S02]  /*56c0*/  LOP3.LUT R28, R28, R3, RZ, 0x3c, !PT ;  /* 0x000000031c1c7212 */ /* 0x000fe400078e3cff */
[----:B------:R-:W-:Y:S01]  /*56d0*/  IMAD.U32 R11, RZ, RZ, UR7 ;  /* 0x00000007ff0b7e24 */ /* 0x000fe2000f8e00ff */
[----:B------:R-:W-:Y:S04]  /*56e0*/  @!P5 R2UR UR16, R10 ;  /* 0x000000000a10d2ca */ /* 0x000fe800000e0000 */
[----:B------:R-:W-:Y:S11]  /*56f0*/  @!P5 R2UR UR17, R11 ;  /* 0x000000000b11d2ca */ /* 0x000ff600000e0000 */
[----:B------:R-:W-:Y:S02]  /*5700*/  @!UPT UIADD3 URZ, UPT, UPT, URZ, URZ, URZ ;  /* 0x000000fffffff290 */ /* 0x000fe4000fffe0ff */
[----:B------:R3:W-:Y:S01]  /*5710*/  @!UP1 UTMALDG.3D [UR8], [UR16], desc[UR14] ;  /* 0x00000e08100095b4 */ /* 0x0007e20008011000 */
[----:B------:R3:W-:Y:S01]  /*5720*/  @!P5 SYNCS.ARRIVE.TRANS64.RED.A0TR RZ, [UR6+0x220], R25 ;  /* 0x00022019ffffd9a7 */ /* 0x0007e20008300406 */
[----:B------:R-:W-:Y:S01]  /*5730*/  UPLOP3.LUT UP1, UPT, UPT, UPT, UPT, 0x80, 0x8 ;  /* 0x000000000008789c */ /* 0x000fe20003f2f070 */
[----:B------:R-:W-:Y:S01]  /*5740*/  SYNCS.ARRIVE.TRANS64.RED.A1T0 RZ, [UR37], RZ ;  /* 0x000000ffffff79a7 */ /* 0x000fe20008100425 */
[----:B------:R-:W-:Y:S09]  /*5750*/  @P3 BRA `(.L_x_106) ;  /* 0xfffffff400b43947 */ /* 0x000ff2000383ffff */
[----:B------:R-:W-:Y:S07]  /*5760*/  MOV R0, UR6 ;  /* 0x0000000600007c02 */ /* 0x000fee0008000f00 */
.L_x_107:
[----:B-1----:R-:W-:-:S04]  /*5770*/  SHF.L.U32 R3, R30, 0x1f, RZ ;  /* 0x0000001f1e037819 */ /* 0x002fc800000006ff */
[----:B------:R1:W2:Y:S03]  /*5780*/  SYNCS.PHASECHK.TRANS64.TRYWAIT P0, [R0+URZ+0x228], R3 ;  /* 0x00022803000075a7 */ /* 0x0002a600080011ff */
[----:B--2---:R-:W-:Y:S05]  /*5790*/  @!P0 NANOSLEEP.SYNCS 0x989680 ;  /* 0x009896800000895d */ /* 0x004fea0003900000 */
[----:B------:R-:W2:Y:S02]  /*57a0*/  @!P0 SYNCS.PHASECHK.TRANS64 P0, [R0+URZ+0x228], R3 ;  /* 0x00022803000085a7 */ /* 0x000ea400080010ff */
[----:B--23--:R-:W-:Y:S05]  /*57b0*/  @P0 EXIT ;  /* 0x000000000000094d */ /* 0x00cfea0003800000 */
[----:B------:R-:W-:Y:S05]  /*57c0*/  BRA `(.L_x_107) ;  /* 0xfffffffc00e87947 */ /* 0x000fea000383ffff */
.L_x_98:
[----:B------:R-:W-:-:S06]  /*57d0*/  UISETP.GE.AND UP1, UPT, UR8, 0x4, UPT ;  /* 0x000000040800788c */ /* 0x000fcc000bf26270 */
[----:B------:R-:W-:-:S13]  /*57e0*/  PLOP3.LUT P0, PT, PT, PT, UP1, 0x80, 0x8 ;  /* 0x000000000008781c */ /* 0x000fda0003f0f018 */
[----:B------:R-:W-:Y:S05]  /*57f0*/  @!P0 EXIT ;  /* 0x000000000000894d */ /* 0x000fea0003800000 */
[----:B------:R-:W-:Y:S01]  /*5800*/  BAR.SYNC.DEFER_BLOCKING 0x6, 0xa0 ;  /* 0x0182800000007b1d */ /* 0x000fe20000010000 */
[C---:B------:R-:W-:Y:S01]  /*5810*/  IMAD.SHL.U32 R180, R176.reuse, 0x40, RZ ;  /* 0x00000040b0b47824 */ /* 0x040fe200078e00ff */
[C---:B------:R-:W-:Y:S01]  /*5820*/  R2P PR, R176.reuse, 0x6 ;  /* 0x00000006b0007804 */ /* 0x040fe20000000000 */
[C---:B------:R-:W-:Y:S01]  /*5830*/  IMAD.SHL.U32 R2, R176.reuse, 0x8, RZ ;  /* 0x00000008b0027824 */ /* 0x040fe200078e00ff */
[----:B------:R-:W-:Y:S01]  /*5840*/  SHF.L.U32 R79, R176, 0x10, RZ ;  /* 0x00000010b04f7819 */ /* 0x000fe200000006ff */
[----:B------:R-:W-:Y:S01]  /*5850*/  IMAD.MOV.U32 R179, RZ, RZ, 0x10 ;  /* 0x00000010ffb37424 */ /* 0x000fe200078e00ff */
[----:B------:R-:W-:Y:S01]  /*5860*/  UMOV UR43, 0x400 ;  /* 0x00000400002b7882 */ /* 0x000fe20000000000 */
[----:B------:R-:W-:Y:S01]  /*5870*/  LOP3.LUT R3, R180, 0x180, RZ, 0xc0, !PT ;  /* 0x00000180b4037812 */ /* 0x000fe200078ec0ff */
[----:B------:R-:W-:Y:S01]  /*5880*/  ULEA UR43, UR37, UR43, 0x18 ;  /* 0x0000002b252b7291 */ /* 0x000fe2000f8ec0ff */
[----:B------:R-:W1:Y:S01]  /*5890*/  LDC R171, c[0x0][0x370] ;  /* 0x0000dc00ffab7b82 */ /* 0x000e620000000800 */
[----:B------:R-:W-:Y:S01]  /*58a0*/  SEL R179, R179, 0xfffffff0, !P1 ;  /* 0xfffffff0b3b37807 */ /* 0x000fe20004800000 */
[----:B------:R-:W-:Y:S01]  /*58b0*/  HFMA2 R183, -RZ, RZ, 0, 0 ;  /* 0x00000000ffb77431 */ /* 0x000fe200000001ff */
[----:B------:R-:W-:Y:S01]  /*58c0*/  LOP3.LUT R3, R3, 0x30, R2, 0xf8, !PT ;  /* 0x0000003003037812 */ /* 0x000fe200078ef802 */
[----:B------:R-:W-:Y:S01]  /*58d0*/  UIADD3 UR4, UPT, UPT, UR43, 0x2400, URZ ;  /* 0x000024002b047890 */ /* 0x000fe2000fffe0ff */
[----:B------:R-:W-:Y:S01]  /*58e0*/  LOP3.LUT R79, R79, 0x600000, RZ, 0xc0, !PT ;  /* 0x006000004f4f7812 */ /* 0x000fe200078ec0ff */
[----:B------:R-:W-:Y:S01]  /*58f0*/  IMAD.MOV.U32 R76, RZ, RZ, RZ ;  /* 0x000000ffff4c7224 */ /* 0x000fe200078e00ff */
[----:B------:R-:W-:Y:S01]  /*5900*/  LOP3.LUT R180, R3, 0x1e40, R180, 0xf8, !PT ;  /* 0x00001e4003b47812 */ /* 0x000fe200078ef8b4 */
[----:B------:R-:W2:Y:S01]  /*5910*/  LDC R74, c[0x0][0xb0c] ;  /* 0x0002c300ff4a7b82 */ /* 0x000ea20000000800 */
[----:B------:R-:W-:Y:S01]  /*5920*/  IMAD.MOV.U32 R3, RZ, RZ, 0x20 ;  /* 0x00000020ff037424 */ /* 0x000fe200078e00ff */
[----:B------:R-:W-:Y:S01]  /*5930*/  CS2R R184, SRZ ;  /* 0x0000000000b87805 */ /* 0x000fe2000001ff00 */
[----:B------:R-:W-:Y:S01]  /*5940*/  IMAD.MOV.U32 R188, RZ, RZ, RZ ;  /* 0x000000ffffbc7224 */ /* 0x000fe200078e00ff */
[----:B------:R-:W4:Y:S01]  /*5950*/  LDCU.64 UR46, c[0x0][0x348] ;  /* 0x00006900ff2e77ac */ /* 0x000f220008000a00 */
[----:B------:R-:W-:Y:S01]  /*5960*/  VIADD R2, R180, UR43 ;  /* 0x0000002bb4027c36 */ /* 0x000fe20008000000 */
[----:B------:R-:W-:Y:S01]  /*5970*/  SEL R3, R3, 0xffffffe0, !P2 ;  /* 0xffffffe003037807 */ /* 0x000fe20005000000 */
[----:B------:R-:W3:Y:S01]  /*5980*/  LDS R0, [UR43+0x2f0] ;  /* 0x0002f02bff007984 */ /* 0x000ee20008000800 */
[----:B------:R-:W1:Y:S01]  /*5990*/  LDC R169, c[0x0][0xb20] ;  /* 0x0002c800ffa97b82 */ /* 0x000e620000000800 */
[----:B------:R-:W-:Y:S01]  /*59a0*/  IMAD.U32 R186, RZ, RZ, UR4 ;  /* 0x00000004ffba7e24 */ /* 0x000fe2000f8e00ff */
[----:B------:R-:W-:Y:S01]  /*59b0*/  SHF.R.U32.HI R4, RZ, 0x4, R3 ;  /* 0x00000004ff047819 */ /* 0x000fe20000011603 */
[--C-:B------:R-:W-:Y:S01]  /*59c0*/  IMAD.IADD R178, R3, 0x1, R2.reuse ;  /* 0x0000000103b27824 */ /* 0x100fe200078e0202 */
[----:B------:R-:W1:Y:S02]  /*59d0*/  LDCU.64 UR38, c[0x0][0x888] ;  /* 0x00011100ff2677ac */ /* 0x000e640008000a00 */
[C---:B------:R-:W-:Y:S01]  /*59e0*/  LEA.HI R177, R179.reuse, R4, RZ, 0x1c ;  /* 0x00000004b3b17211 */ /* 0x040fe200078fe0ff */
[----:B------:R-:W-:Y:S01]  /*59f0*/  IMAD.IADD R179, R179, 0x1, R2 ;  /* 0x00000001b3b37824 */ /* 0x000fe200078e0202 */
[----:B------:R-:W1:Y:S01]  /*5a00*/  LDC R73, c[0x0][0xb30] ;  /* 0x0002cc00ff497b82 */ /* 0x000e620000000800 */
[----:B------:R-:W-:Y:S01]  /*5a10*/  UIADD3 UR42, UPT, UPT, UR43, 0x400, URZ ;  /* 0x000004002b2a7890 */ /* 0x000fe2000fffe0ff */
[----:B------:R-:W-:-:S06]  /*5a20*/  LEA R177, R177, R2, 0x4 ;  /* 0x00000002b1b17211 */ /* 0x000fcc00078e20ff */
[----:B------:R-:W1:Y:S08]  /*5a30*/  LDC.64 R158, c[0x0][0xb10] ;  /* 0x0002c400ff9e7b82 */ /* 0x000e700000000a00 */
[----:B------:R-:W1:Y:S08]  /*5a40*/  LDC.64 R70, c[0x0][0xb18] ;  /* 0x0002c600ff467b82 */ /* 0x000e700000000a00 */
[----:B------:R-:W1:Y:S01]  /*5a50*/  LDC.64 R154, c[0x0][0x888] ;  /* 0x00022200ff9a7b82 */ /* 0x000e620000000a00 */
[----:B---3--:R-:W-:-:S07]  /*5a60*/  IMAD.IADD R79, R0, 0x1, R79 ;  /* 0x00000001004f7824 */ /* 0x008fce00078e024f */
[----:B------:R-:W3:Y:S08]  /*5a70*/  LDC.64 R68, c[0x0][0xb28] ;  /* 0x0002ca00ff447b82 */ /* 0x000ef00000000a00 */
[----:B------:R-:W1:Y:S08]  /*5a80*/  LDC.64 R156, c[0x0][0x890] ;  /* 0x00022400ff9c7b82 */ /* 0x000e700000000a00 */
[----:B------:R-:W1:Y:S08]  /*5a90*/  LDC.64 R152, c[0x0][0x8b0] ;  /* 0x00022c00ff987b82 */ /* 0x000e700000000a00 */
[----:B------:R-:W1:Y:S08]  /*5aa0*/  LDC.64 R146, c[0x0][0x8a8] ;  /* 0x00022a00ff927b82 */ /* 0x000e700000000a00 */
[----:B--2-4-:R-:W1:Y:S02]  /*5ab0*/  LDC R170, c[0x0][0x374] ;  /* 0x0000dd00ffaa7b82 */ /* 0x014e640000000800 */
.L_x_125:
[----:B------:R-:W-:Y:S02]  /*5ac0*/  LEA R0, R188, UR43, 0x3 ;  /* 0x0000002bbc007c11 */ /* 0x000fe4000f8e18ff */
[----:B------:R-:W-:Y:S02]  /*5ad0*/  SHF.L.U32 R3, R184, 0x1f, RZ ;  /* 0x0000001fb8037819 */ /* 0x000fe400000006ff */
[----:B------:R-:W-:Y:S02]  /*5ae0*/  LEA R16, R188, UR43, 0x4 ;  /* 0x0000002bbc107c11 */ /* 0x000fe4000f8e20ff */
[----:B--2---:R-:W2:Y:S02]  /*5af0*/  SYNCS.PHASECHK.TRANS64.TRYWAIT P0, [R0+URZ+0x240], R3 ;  /* 0x00024003000075a7 */ /* 0x004ea400080011ff */
[----:B-12---:R-:W-:Y:S05]  /*5b00*/  @!P0 BRA `(.L_x_108) ;  /* 0x00000034006c8947 */ /* 0x006fea0003800000 */
.L_x_217:
[----:B------:R-:W4:Y:S01]  /*5b10*/  LDC.64 R12, c[0x0][0xb10] ;  /* 0x0002c400ff0c7b82 */ /* 0x000f220000000a00 */
[----:B------:R-:W3:Y:S01]  /*5b20*/  LDS.128 R16, [R16+0x2d0] ;  /* 0x0002d00010107984 */ /* 0x000ee20000000c00 */
[----:B-1----:R-:W-:Y:S01]  /*5b30*/  ISETP.NE.AND P1, PT, R73, 0x1, PT ;  /* 0x000000014900780c */ /* 0x002fe20003f25270 */
[----:B--2---:R-:W-:Y:S01]  /*5b40*/  VIADD R0, R0, 0x250 ;  /* 0x0000025000007836 */ /* 0x004fe20000000000 */
[----:B------:R-:W-:Y:S04]  /*5b50*/  ISETP.GE.AND P0, PT, R72, 0x1, PT ;  /* 0x000000014800780c */ /* 0x000fe80003f06270 */
[----:B------:R-:W1:Y:S01]  /*5b60*/  LDC.64 R10, c[0x0][0xb18] ;  /* 0x0002c600ff0a7b82 */ /* 0x000e620000000a00 */
[----:B------:R-:W-:Y:S01]  /*5b70*/  PRMT R0, RZ, 0x654, R0 ;  /* 0x00000654ff007816 */ /* 0x000fe20000000000 */
[----:B------:R-:W-:Y:S01]  /*5b80*/  @!PT LDS RZ, [RZ] ;  /* 0x00000000fffff984 */ /* 0x000fe20000000800 */
[----:B------:R-:W-:Y:S01]  /*5b90*/  @!PT LDS RZ, [RZ] ;  /* 0x00000000fffff984 */ /* 0x000fe20000000800 */
[----:B------:R-:W-:Y:S01]  /*5ba0*/  @!PT LDS RZ, [RZ] ;  /* 0x00000000fffff984 */ /* 0x000fe20000000800 */
[----:B------:R-:W-:Y:S01]  /*5bb0*/  @!PT LDS RZ, [RZ] ;  /* 0x00000000fffff984 */ /* 0x000fe20000000800 */
[----:B------:R2:W-:Y:S06]  /*5bc0*/  MEMBAR.ALL.CTA ;  /* 0x0000000000007992 */ /* 0x0005ec0000008000 */
[----:B--2---:R-:W2:Y:S01]  /*5bd0*/  FENCE.VIEW.ASYNC.S ;  /* 0x00000000000073c6 */ /* 0x004ea20000000000 */
[----:B------:R-:W1:Y:S08]  /*5be0*/  @!P1 LDC R14, c[0x0][0xb20] ;  /* 0x0002c800ff0e9b82 */ /* 0x000e700000000800 */
[----:B------:R-:W1:Y:S01]  /*5bf0*/  @!P1 LDC R9, c[0x0][0xb0c] ;  /* 0x0002c300ff099b82 */ /* 0x000e620000000800 */
[----:B--2---:R2:W-:Y:S01]  /*5c00*/  SYNCS.ARRIVE.TRANS64.RED.A1T0 RZ, [R0+URZ], RZ ;  /* 0x000000ff00ff79a7 */ /* 0x0045e200081004ff */
[----:B---3--:R-:W-:Y:S04]  /*5c10*/  LOP3.LUT P4, RZ, R18, 0x1, RZ, 0xc0, !PT ;  /* 0x0000000112ff7812 */ /* 0x008fe8000788c0ff */
[----:B------:R-:W-:Y:S09]  /*5c20*/  P2R R187, PR, RZ, 0x10 ;  /* 0x00000010ffbb7803 */ /* 0x000ff20000000000 */
[----:B------:R-:W-:Y:S02]  /*5c30*/  @P4 MOV R77, R16 ;  /* 0x00000010004d4202 */ /* 0x000fe40000000f00 */
[----:B------:R-:W-:Y:S01]  /*5c40*/  @P4 LOP3.LUT R75, R17, 0xffff, RZ, 0xc0, !PT ;  /* 0x0000ffff114b4812 */ /* 0x000fe200078ec0ff */
[----:B--2-4-:R-:W-:Y:S06]  /*5c50*/  @!P0 BRA `(.L_x_109) ;  /* 0x0000000000a48947 */ /* 0x014fec0003800000 */
[----:B------:R-:W-:Y:S01]  /*5c60*/  IMAD.HI.U32 R22, R170, R71, RZ ;  /* 0x00000047aa167227 */ /* 0x000fe200078e00ff */
[----:B------:R-:W-:Y:S02]  /*5c70*/  ISETP.NE.AND P0, PT, R70, 0x1, PT ;  /* 0x000000014600780c */ /* 0x000fe40003f05270 */
[----:B------:R-:W-:Y:S01]  /*5c80*/  ISETP.NE.AND P2, PT, R72, 0x1, PT ;  /* 0x000000014800780c */ /* 0x000fe20003f45270 */
[-C--:B------:R-:W-:Y:S01]  /*5c90*/  IMAD.HI.U32 R20, R171, R158.reuse, RZ ;  /* 0x0000009eab147227 */ /* 0x080fe200078e00ff */
[----:B------:R-:W-:Y:S02]  /*5ca0*/  SHF.R.U32.HI R21, RZ, R169, R22 ;  /* 0x000000a9ff157219 */ /* 0x000fe40000011616 */
[----:B------:R-:W-:Y:S01]  /*5cb0*/  ISETP.NE.AND P3, PT, R74, 0x1, PT ;  /* 0x000000014a00780c */ /* 0x000fe20003f65270 */
[----:B------:R-:W-:Y:S01]  /*5cc0*/  IMAD.HI.U32 R26, R75, R71, RZ ;  /* 0x000000474b1a7227 */ /* 0x000fe200078e00ff */
[----:B------:R-:W-:Y:S02]  /*5cd0*/  SHF.R.U32.HI R20, RZ, R159, R20 ;  /* 0x0000009fff147219 */ /* 0x000fe40000011614 */
[----:B------:R-:W-:Y:S01]  /*5ce0*/  SEL R3, R170, R21, !P0 ;  /* 0x00000015aa037207 */ /* 0x000fe20004000000 */
[----:B------:R-:W-:Y:S01]  /*5cf0*/  IMAD.HI.U32 R24, R77, R158, RZ ;  /* 0x0000009e4d187227 */ /* 0x000fe200078e00ff */
[----:B------:R-:W-:Y:S03]  /*5d00*/  SEL R7, R171, R20, !P3 ;  /* 0x00000014ab077207 */ /* 0x000fe60005800000 */
[-C--:B------:R-:W-:Y:S01]  /*5d10*/  IMAD.HI.U32 R20, R3, R68.reuse, RZ ;  /* 0x0000004403147227 */ /* 0x080fe200078e00ff */
[----:B------:R-:W-:Y:S03]  /*5d20*/  SHF.R.U32.HI R24, RZ, R159, R24 ;  /* 0x0000009fff187219 */ /* 0x000fe60000011618 */
[----:B------:R-:W-:Y:S01]  /*5d30*/  IMAD.HI.U32 R22, R7, R68, RZ ;  /* 0x0000004407167227 */ /* 0x000fe200078e00ff */
[----:B------:R-:W-:Y:S02]  /*5d40*/  @P2 SHF.R.U32.HI R3, RZ, R69, R20 ;  /* 0x00000045ff032219 */ /* 0x000fe40000011614 */
[----:B------:R-:W-:Y:S02]  /*5d50*/  SHF.R.U32.HI R20, RZ, R169, R26 ;  /* 0x000000a9ff147219 */ /* 0x000fe4000001161a */
[----:B------:R-:W-:Y:S01]  /*5d60*/  @P2 SHF.R.U32.HI R7, RZ, R69, R22 ;  /* 0x00000045ff072219 */ /* 0x000fe20000011616 */
[C---:B------:R-:W-:Y:S01]  /*5d70*/  IMAD R2, R72.reuse, R3, RZ ;  /* 0x0000000348027224 */ /* 0x040fe200078e02ff */
[----:B------:R-:W-:Y:S02]  /*5d80*/  SEL R5, R75, R20, !P0 ;  /* 0x000000144b057207 */ /* 0x000fe40004000000 */
[----:B------:R-:W-:Y:S01]  /*5d90*/  SEL R3, R77, R24, !P3 ;  /* 0x000000184d037207 */ /* 0x000fe20005800000 */
[----:B------:R-:W-:Y:S01]  /*5da0*/  IMAD R4, R72, R7, RZ ;  /* 0x0000000748047224 */ /* 0x000fe200078e02ff */
[C---:B------:R-:W-:Y:S01]  /*5db0*/  ISETP.GE.AND P0, PT, R5.reuse, R2, PT ;  /* 0x000000020500720c */ /* 0x040fe20003f06270 */
[----:B------:R-:W-:Y:S03]  /*5dc0*/  IMAD.HI.U32 R6, R5, R68, RZ ;  /* 0x0000004405067227 */ /* 0x000fe600078e00ff */
[----:B------:R-:W-:Y:S01]  /*5dd0*/  ISETP.GE.OR P0, PT, R3, R4, P0 ;  /* 0x000000040300720c */ /* 0x000fe20000706670 */
[----:B------:R-:W-:Y:S01]  /*5de0*/  IMAD.MOV R4, RZ, RZ, -R3 ;  /* 0x000000ffff047224 */ /* 0x000fe200078e0a03 */
[-C--:B------:R-:W-:Y:S03]  /*5df0*/  SHF.R.U32.HI R6, RZ, R69.reuse, R6 ;  /* 0x00000045ff067219 */ /* 0x080fe60000011606 */
[----:B------:R-:W-:Y:S01]  /*5e00*/  IMAD R77, R74, R4, R77 ;  /* 0x000000044a4d7224 */ /* 0x000fe200078e024d */
[----:B------:R-:W-:Y:S05]  /*5e10*/  SEL R15, R5, R6, !P2 ;  /* 0x00000006050f7207 */ /* 0x000fea0005000000 */
[----:B------:R-:W-:Y:S02]  /*5e20*/  IMAD.MOV R6, RZ, RZ, -R15 ;  /* 0x000000ffff067224 */ /* 0x000fe400078e0a0f */
[C---:B------:R-:W-:Y:S04]  /*5e30*/  @!P0 IMAD.HI.U32 R2, R3.reuse, R68, RZ ;  /* 0x0000004403028227 */ /* 0x040fe800078e00ff */
[----:B------:R-:W-:Y:S01]  /*5e40*/  IMAD R6, R72, R6, R5 ;  /* 0x0000000648067224 */ /* 0x000fe200078e0205 */
[----:B------:R-:W-:Y:S04]  /*5e50*/  @!P0 SHF.R.U32.HI R2, RZ, R69, R2 ;  /* 0x00000045ff028219 */ /* 0x000fe80000011602 */
[----:B------:R-:W-:Y:S02]  /*5e60*/  @!P0 SEL R0, R3, R2, !P2 ;  /* 0x0000000203008207 */ /* 0x000fe40005000000 */
[----:B------:R-:W-:Y:S02]  /*5e70*/  IADD3 R2, PT, PT, -R5, RZ, RZ ;  /* 0x000000ff05027210 */ /* 0x000fe40007ffe1ff */
[----:B------:R-:W-:Y:S01]  /*5e80*/  @!P0 IADD3 R8, PT, PT, R15, -R0, RZ ;  /* 0x800000000f088210 */ /* 0x000fe20007ffe0ff */
[----:B------:R-:W-:Y:S02]  /*5e90*/  @!P0 IMAD R0, R7, R6, R0 ;  /* 0x0000000607008224 */ /* 0x000fe400078e0200 */
[----:B------:R-:W-:Y:S02]  /*5ea0*/  IMAD R75, R70, R2, R75 ;  /* 0x00000002464b7224 */ /* 0x000fe400078e024b */
[----:B------:R-:W-:Y:S02]  /*5eb0*/  @!P0 IMAD R5, R8, R72, R3 ;  /* 0x0000004808058224 */ /* 0x000fe400078e0203 */
[----:B------:R-:W-:Y:S04]  /*5ec0*/  @!P0 IMAD.MOV.U32 R3, RZ, RZ, R0 ;  /* 0x000000ffff038224 */ /* 0x000fe800078e0000 */
[----:B------:R-:W-:Y:S02]  /*5ed0*/  IMAD R77, R3, R74, R77 ;  /* 0x0000004a034d7224 */ /* 0x000fe400078e024d */
[----:B------:R-:W-:Y:S07]  /*5ee0*/  IMAD R75, R5, R70, R75 ;  /* 0x00000046054b7224 */ /* 0x000fee00078e024b */
.L_x_109:
[----:B------:R-:W-:Y:S01]  /*5ef0*/  @!P1 IMAD.HI.U32 R0, R77, R12, RZ ;  /* 0x0000000c4d009227 */ /* 0x000fe200078e00ff */
[----:B-1----:R-:W-:Y:S01]  /*5f00*/  @!P1 ISETP.NE.AND P0, PT, R10, 0x1, PT ;  /* 0x000000010a00980c */ /* 0x002fe20003f05270 */
[----:B------:R-:W-:Y:S01]  /*5f10*/  ULOP3.LUT UP0, URZ, UR42, 0x1b0, URZ, 0xc0, !UPT ;  /* 0x000001b02aff7892 */ /* 0x000fe2000f80c0ff */
[----:B------:R-:W-:Y:S01]  /*5f20*/  @!P1 ISETP.NE.AND P2, PT, R9, 0x1, PT ;  /* 0x000000010900980c */ /* 0x000fe20003f45270 */
[----:B------:R-:W-:Y:S01]  /*5f30*/  @!P1 IMAD.HI.U32 R3, R75, R11, RZ ;  /* 0x0000000b4b039227 */ /* 0x000fe200078e00ff */
[----:B------:R-:W-:Y:S02]  /*5f40*/  @!P1 SHF.R.U32.HI R0, RZ, R13, R0 ;  /* 0x0000000dff009219 */ /* 0x000fe40000011600 */
[----:B------:R-:W-:Y:S01]  /*5f50*/  @P4 SHF.R.U32.HI R182, RZ, 0x10, R17 ;  /* 0x00000010ffb64819 */ /* 0x000fe20000011611 */
[----:B------:R-:W-:Y:S01]  /*5f60*/  VIADD R188, R188, 0x1 ;  /* 0x00000001bcbc7836 */ /* 0x000fe20000000000 */
[----:B------:R-:W-:Y:S02]  /*5f70*/  @!P1 SHF.R.U32.HI R2, RZ, R14, R3 ;  /* 0x0000000eff029219 */ /* 0x000fe40000011603 */
[----:B------:R-:W-:Y:S02]  /*5f80*/  @!P1 SEL R3, R77, R0, !P2 ;  /* 0x000000004d039207 */ /* 0x000fe40005000000 */
[----:B------:R-:W-:Y:S05]  /*5f90*/  @!P1 SEL R2, R75, R2, !P0 ;  /* 0x000000024b029207 */ /* 0x000fea0004000000 */
[----:B------:R-:W-:Y:S02]  /*5fa0*/  @!P1 IMAD.IADD R0, R2, 0x1, -R3 ;  /* 0x0000000102009824 */ /* 0x000fe400078e0a03 */
[----:B------:R-:W-:Y:S02]  /*5fb0*/  @!P1 IMAD.IADD R2, R3, 0x1, -R2 ;  /* 0x0000000103029824 */ /* 0x000fe400078e0a02 */
[----:B------:R-:W-:Y:S02]  /*5fc0*/  @!P1 IMAD R77, R0, R9, R77 ;  /* 0x00000009004d9224 */ /* 0x000fe400078e024d */
[----:B------:R-:W-:Y:S01]  /*5fd0*/  @!P1 IMAD R75, R2, R10, R75 ;  /* 0x0000000a024b9224 */ /* 0x000fe200078e024b */
[----:B------:R-:W-:Y:S06]  /*5fe0*/  BRA.U !UP0, `(.L_x_110) ;  /* 0x0000000108407547 */ /* 0x000fec000b800000 */
[----:B------:R-:W1:Y:S01]  /*5ff0*/  LDCU.64 UR8, c[0x4][0x80] ;  /* 0x01001000ff0877ac */ /* 0x000e620008000a00 */
[----:B------:R-:W-:Y:S01]  /*6000*/  MOV R3, 0x0 ;  /* 0x0000000000037802 */ /* 0x000fe20000000f00 */
[----:B------:R-:W-:Y:S02]  /*6010*/  HFMA2 R12, -RZ, RZ, 0, 5.9604644775390625e-08 ;  /* 0x00000001ff0c7431 */ /* 0x000fe400000001ff */
[----:B------:R-:W-:Y:S02]  /*6020*/  IMAD.MOV.U32 R8, RZ, RZ, 0x70 ;  /* 0x00000070ff087424 */ /* 0x000fe400078e00ff */
[----:B------:R-:W-:Y:S01]  /*6030*/  IMAD.MOV.U32 R13, RZ, RZ, RZ ;  /* 0x000000ffff0d7224 */ /* 0x000fe200078e00ff */
[----:B------:R-:W2:Y:S01]  /*6040*/  LDCU.64 UR6, c[0x4][0x88] ;  /* 0x01001100ff0677ac */ /* 0x000ea20008000a00 */
[----:B------:R-:W3:Y:S01]  /*6050*/  LDC.64 R2, c[0x4][R3] ;  /* 0x0100000003027b82 */ /* 0x000ee20000000a00 */
[----:B------:R-:W4:Y:S01]  /*6060*/  LDCU.64 UR4, c[0x4][0x8] ;  /* 0x01000100ff0477ac */ /* 0x000f220008000a00 */
[----:B-1----:R-:W-:Y:S01]  /*6070*/  MOV R5, UR9 ;  /* 0x0000000900057c02 */ /* 0x002fe20008000f00 */
[----:B------:R-:W-:Y:S01]  /*6080*/  IMAD.U32 R4, RZ, RZ, UR8 ;  /* 0x00000008ff047e24 */ /* 0x000fe2000f8e00ff */
[----:B--2---:R-:W-:Y:S01]  /*6090*/  MOV R7, UR7 ;  /* 0x0000000700077c02 */ /* 0x004fe20008000f00 */
[----:B------:R-:W-:Y:S01]  /*60a0*/  IMAD.U32 R6, RZ, RZ, UR6 ;  /* 0x00000006ff067e24 */ /* 0x000fe2000f8e00ff */
[----:B----4-:R-:W-:Y:S01]  /*60b0*/  MOV R11, UR5 ;  /* 0x00000005000b7c02 */ /* 0x010fe20008000f00 */
[----:B------:R-:W-:Y:S02]  /*60c0*/  IMAD.U32 R10, RZ, RZ, UR4 ;  /* 0x00000004ff0a7e24 */ /* 0x000fe4000f8e00ff */
[----:B------:R-:W-:Y:S07]  /*60d0*/  LEPC R20, `(.L_x_110) ;  /* 0x000000001014794e */ /* 0x000fee0000000000 */
[----:B---3-5:R-:W-:Y:S05]  /*60e0*/  CALL.ABS.NOINC R2 ;  /* 0x0000000002007343 */ /* 0x028fea0003c00000 */
.L_x_110:
[----:B------:R-:W-:Y:S01]  /*60f0*/  LOP3.LUT P0, RZ, R186, 0x1b0, RZ, 0xc0, !PT ;  /* 0x000001b0baff7812 */ /* 0x000fe2000780c0ff */
[----:B------:R-:W-:Y:S11]  /*6100*/  BSSY.RECONVERGENT B6, `(.L_x_111) ;  /* 0x0000013000067945 */ /* 0x000ff60003800200 */
[----:B------:R-:W-:Y:S01]  /*6110*/  @!UPT UIADD3 URZ, UPT, UPT, URZ, URZ, URZ ;  /* 0x000000fffffff290 */ /* 0x000fe2000fffe0ff */
[----:B------:R-:W-:Y:S05]  /*6120*/  @!P0 BRA `(.L_x_112) ;  /* 0x0000000000408947 */ /* 0x000fea0003800000 */
        /* <DEDUP_REMOVED lines=16> */
.L_x_112:
[----:B------:R-:W-:Y:S05]  /*6230*/  BSYNC.RECONVERGENT B6 ;  /* 0x0000000000067941 */ /* 0x000fea0003800200 */
.L_x_111:
[----:B------:R-:W-:Y:S01]  /*6240*/  ISETP.NE.U32.AND P3, PT, R156, RZ, PT ;  /* 0x000000ff9c00720c */ /* 0x000fe20003f65070 */
[----:B------:R-:W-:Y:S01]  /*6250*/  UISETP.NE.AND UP1, UPT, UR44, URZ, UPT ;  /* 0x000000ff2c00728c */ /* 0x000fe2000bf25270 */
[----:B------:R-:W-:Y:S02]  /*6260*/  ISETP.NE.U32.AND P4, PT, R152, RZ, PT ;  /* 0x000000ff9800720c */ /* 0x000fe40003f85070 */
[----:B------:R-:W-:Y:S02]  /*6270*/  ISETP.NE.AND.EX P3, PT, R157, RZ, PT, P3 ;  /* 0x000000ff9d00720c */ /* 0x000fe40003f65330 */
[----:B------:R-:W-:Y:S02]  /*6280*/  PLOP3.LUT P1, PT, PT, PT, PT, 0x8, 0x80 ;  /* 0x000000000080781c */ /* 0x000fe40003f2e170 */
[----:B------:R-:W-:Y:S02]  /*6290*/  PLOP3.LUT P0, PT, PT, PT, UP1, 0x80, 0x8 ;  /* 0x000000000008781c */ /* 0x000fe40003f0f018 */
[----:B------:R-:W-:Y:S02]  /*62a0*/  ISETP.NE.AND.EX P4, PT, R153, RZ, PT, P4 ;  /* 0x000000ff9900720c */ /* 0x000fe40003f85340 */
[----:B------:R-:W1:Y:S09]  /*62b0*/  @UP1 LDCU.64 UR4, c[0x0][0x888] ;  /* 0x00011100ff0417ac */ /* 0x000e720008000a00 */
[----:B------:R-:W-:Y:S01]  /*62c0*/  @P0 PLOP3.LUT P1, PT, P3, PT, PT, 0x80, 0x8 ;  /* 0x000000000008081c */ /* 0x000fe20001f2f070 */
[----:B-1----:R-:W-:Y:S04]  /*62d0*/  @UP1 UISETP.NE.U32.AND UP0, UPT, UR4, URZ, UPT ;  /* 0x000000ff0400128c */ /* 0x002fe8000bf05070 */
[----:B------:R-:W-:Y:S04]  /*62e0*/  @UP1 UISETP.NE.AND.EX UP0, UPT, UR5, URZ, UPT, UP0 ;  /* 0x000000ff0500128c */ /* 0x000fe8000bf05300 */
[----:B------:R-:W-:Y:S01]  /*62f0*/  @UP1 USEL UR4, URZ, 0xffffffff, UP0 ;  /* 0xffffffffff041887 */ /* 0x000fe20008000000 */
[----:B------:R-:W-:Y:S11]  /*6300*/  @!P3 BRA `(.L_x_113) ;  /* 0x00000000002cb947 */ /* 0x000ff60003800000 */
[----:B------:R-:W-:Y:S01]  /*6310*/  ISETP.NE.U32.AND P2, PT, R154, RZ, PT ;  /* 0x000000ff9a00720c */ /* 0x000fe20003f45070 */
[----:B------:R-:W-:Y:S03]  /*6320*/  IMAD.MOV.U32 R168, RZ, RZ, 0x1 ;  /* 0x00000001ffa87424 */ /* 0x000fe600078e00ff */
[----:B------:R-:W-:Y:S11]  /*6330*/  ISETP.NE.AND.EX P2, PT, R155, RZ, PT, P2 ;  /* 0x000000ff9b00720c */ /* 0x000ff60003f45320 */
[----:B------:R-:W-:Y:S02]  /*6340*/  @!UPT UIADD3 URZ, UPT, UPT, URZ, URZ, URZ ;  /* 0x000000fffffff290 */ /* 0x000fe4000fffe0ff */
[----:B------:R-:W1:Y:S01]  /*6350*/  @P2 LDC.64 R2, c[0x0][0x888] ;  /* 0x00022200ff022b82 */ /* 0x000e620000000a00 */
[----:B------:R-:W-:Y:S04]  /*6360*/  @P2 IMAD R0, R156, UR36, RZ ;  /* 0x000000249c002c24 */ /* 0x000fe8000f8e02ff */
[----:B-1----:R-:W-:Y:S04]  /*6370*/  @P2 IMAD.WIDE R2, R0, 0x4, R2 ;  /* 0x0000000400022825 */ /* 0x002fe800078e0202 */
[----:B------:R-:W-:Y:S01]  /*6380*/  HFMA2 R0, -RZ, RZ, 0, 5.9604644775390625e-08 ;  /* 0x00000001ff007431 */ /* 0x000fe200000001ff */
[----:B-----5:R1:W5:Y:S04]  /*6390*/  @P2 LDG.E R80, desc[UR40][R2.64] ;  /* 0x0000002802502981 */ /* 0x020368000c1e1900 */
[----:B------:R-:W-:Y:S01]  /*63a0*/  @!P2 PRMT R168, R0, 0x7610, R168 ;  /* 0x0000761000a8a816 */ /* 0x000fe200000000a8 */
[----:B-1----:R-:W2:Y:S06]  /*63b0*/  @!P2 LDC R80, c[0x0][0x880] ;  /* 0x00022000ff50ab82 */ /* 0x002eac0000000800 */
.L_x_113:
[----:B------:R-:W-:Y:S05]  /*63c0*/  @!P4 BRA `(.L_x_114) ;  /* 0x000000000020c947 */ /* 0x000fea0003800000 */
[----:B------:R-:W-:Y:S04]  /*63d0*/  ISETP.NE.U32.AND P2, PT, R146, RZ, PT ;  /* 0x000000ff9200720c */ /* 0x000fe80003f45070 */
[----:B------:R-:W-:Y:S11]  /*63e0*/  ISETP.NE.AND.EX P2, PT, R147, RZ, PT, P2 ;  /* 0x000000ff9300720c */ /* 0x000ff60003f45320 */
[----:B------:R-:W-:Y:S02]  /*63f0*/  @!UPT UIADD3 URZ, UPT, UPT, URZ, URZ, URZ ;  /* 0x000000fffffff290 */ /* 0x000fe4000fffe0ff */
[----:B------:R-:W1:Y:S01]  /*6400*/  @P2 LDC.64 R2, c[0x0][0x8a8] ;  /* 0x00022a00ff022b82 */ /* 0x000e620000000a00 */
[----:B------:R-:W-:Y:S04]  /*6410*/  @P2 IMAD R0, R152, UR36, RZ ;  /* 0x0000002498002c24 */ /* 0x000fe8000f8e02ff */
[----:B-1----:R-:W-:Y:S05]  /*6420*/  @P2 IMAD.WIDE R2, R0, 0x4, R2 ;  /* 0x0000000400022825 */ /* 0x002fea00078e0202 */
[----:B-----5:R1:W5:Y:S02]  /*6430*/  @P2 LDG.E R78, desc[UR40][R2.64] ;  /* 0x00000028024e2981 */ /* 0x020364000c1e1900 */
[----:B-1----:R-:W3:Y:S02]  /*6440*/  @!P2 LDC R78, c[0x0][0x8a0] ;  /* 0x00022800ff4eab82 */ /* 0x002ee40000000800 */
.L_x_114:
[----:B--2--5:R-:W-:Y:S01]  /*6450*/  @P0 ISETP.NE.AND P4, PT, R80, RZ, PT ;  /* 0x000000ff5000020c */ /* 0x024fe20003f85270 */
[----:B------:R-:W-:Y:S01]  /*6460*/  IMAD.U32 R0, RZ, RZ, UR4 ;  /* 0x00000004ff007e24 */ /* 0x000fe2000f8e00ff */
[----:B------:R-:W-:Y:S01]  /*6470*/  @P0 LOP3.LUT P2, RZ, R168, 0xff, RZ, 0xc0, !PT ;  /* 0x000000ffa8ff0812 */ /* 0x000fe2000784c0ff */
[----:B------:R-:W-:Y:S01]  /*6480*/  BSSY B1, `(.L_x_115) ;  /* 0x000003d000017945 */ /* 0x000fe20003800000 */
[----:B------:R-:W-:Y:S01]  /*6490*/  @P0 SEL R3, RZ, 0xffffffff, P4 ;  /* 0xffffffffff030807 */ /* 0x000fe20002000000 */
[C---:B------:R-:W-:Y:S01]  /*64a0*/  IMAD R64, R76.reuse, 0x40, R79 ;  /* 0x000000404c407824 */ /* 0x040fe200078e024f */
[----:B------:R-:W-:Y:S02]  /*64b0*/  LEA R148, R76, UR43, 0x3 ;  /* 0x0000002b4c947c11 */ /* 0x000fe4000f8e18ff */
[----:B------:R-:W-:Y:S02]  /*64c0*/  CS2R R102, SRZ ;  /* 0x0000000000667805 */ /* 0x000fe4000001ff00 */
[----:B------:R-:W-:Y:S02]  /*64d0*/  @P1 SEL R3, R0, R3, !P2 ;  /* 0x0000000300031207 */ /* 0x000fe40005000000 */
[----:B------:R-:W-:Y:S02]  /*64e0*/  CS2R R100, SRZ ;  /* 0x0000000000647805 */ /* 0x000fe4000001ff00 */
[----:B------:R-:W-:Y:S02]  /*64f0*/  SHF.L.U32 R5, R185, 0x1f, RZ ;  /* 0x0000001fb9057819 */ /* 0x000fe400000006ff */
[----:B------:R-:W-:Y:S02]  /*6500*/  CS2R R98, SRZ ;  /* 0x0000000000627805 */ /* 0x000fe4000001ff00 */
[----:B------:R-:W-:Y:S02]  /*6510*/  @P0 LOP3.LUT R3, R3, 0x1, RZ, 0xc0, !PT ;  /* 0x0000000103030812 */ /* 0x000fe400078ec0ff */
[----:B------:R-:W-:Y:S02]  /*6520*/  CS2R R96, SRZ ;  /* 0x0000000000607805 */ /* 0x000fe4000001ff00 */
[----:B------:R-:W-:Y:S02]  /*6530*/  PLOP3.LUT P5, PT, PT, PT, PT, 0x8, 0x80 ;  /* 0x000000000080781c */ /* 0x000fe40003fae170 */
[----:B------:R-:W-:Y:S02]  /*6540*/  CS2R R94, SRZ ;  /* 0x00000000005e7805 */ /* 0x000fe4000001ff00 */
[----:B------:R-:W-:Y:S02]  /*6550*/  ISETP.NE.U32.OR P1, PT, R3, 0x1, !P0 ;  /* 0x000000010300780c */ /* 0x000fe40004725470 */
[----:B------:R-:W-:Y:S02]  /*6560*/  CS2R R92, SRZ ;  /* 0x00000000005c7805 */ /* 0x000fe4000001ff00 */
[----:B------:R-:W-:Y:S02]  /*6570*/  CS2R R90, SRZ ;  /* 0x00000000005a7805 */ /* 0x000fe4000001ff00 */
[----:B------:R-:W-:Y:S07]  /*6580*/  CS2R R88, SRZ ;  /* 0x0000000000587805 */ /* 0x000fee000001ff00 */
[----:B------:R-:W-:Y:S04]  /*6590*/  @P1 SHF.L.U32 R2, R183, 0x1f, RZ ;  /* 0x0000001fb7021819 */ /* 0x000fe800000006ff */
[----:B------:R-:W1:Y:S01]  /*65a0*/  @P1 SYNCS.PHASECHK.TRANS64.TRYWAIT P0, [UR43+0x220], R2 ;  /* 0x00022002ff0015a7 */ /* 0x000e62000800112b */
[----:B------:R2:W4:Y:S01]  /*65b0*/  SYNCS.PHASECHK.TRANS64.TRYWAIT P4, [R148+URZ+0x260], R5 ;  /* 0x00026005940075a7 */ /* 0x00052200080811ff */
[----:B-1----:R-:W-:Y:S01]  /*65c0*/  @P1 PLOP3.LUT P5, PT, P0, PT, PT, 0x8, 0x80 ;  /* 0x000000000080181c */ /* 0x002fe200007ae170 */
[----:B------:R-:W-:Y:S01]  /*65d0*/  @!UPT UIADD3 URZ, UPT, UPT, URZ, URZ, URZ ;  /* 0x000000fffffff290 */ /* 0x000fe2000fffe0ff */
[----:B--2-4-:R-:W-:Y:S11]  /*65e0*/  @!P1 BRA `(.L_x_116) ;  /* 0x0000000000989947 */ /* 0x014ff60003800000 */
[----:B------:R-:W-:Y:S01]  /*65f0*/  ISETP.NE.U32.AND P0, PT, RZ, UR38, PT ;  /* 0x00000026ff007c0c */ /* 0x000fe2000bf05070 */
[----:B------:R-:W-:Y:S01]  /*6600*/  BSSY B0, `(.L_x_117) ;  /* 0x0000016000007945 */ /* 0x000fe20003800000 */
[----:B------:R-:W-:Y:S02]  /*6610*/  ISETP.NE.AND P2, PT, R80, RZ, PT ;  /* 0x000000ff5000720c */ /* 0x000fe40003f45270 */
[----:B------:R-:W-:Y:S02]  /*6620*/  CS2R R90, SRZ ;  /* 0x00000000005a7805 */ /* 0x000fe4000001ff00 */
[----:B------:R-:W-:Y:S02]  /*6630*/  ISETP.NE.AND.EX P0, PT, RZ, UR39, PT, P0 ;  /* 0x00000027ff007c0c */ /* 0x000fe4000bf05300 */
[----:B------:R-:W-:Y:S02]  /*6640*/  CS2R R88, SRZ ;  /* 0x0000000000587805 */ /* 0x000fe4000001ff00 */
[----:B------:R-:W-:Y:S02]  /*6650*/  LOP3.LUT P1, RZ, R168, 0xff, RZ, 0xc0, !PT ;  /* 0x000000ffa8ff7812 */ /* 0x000fe4000782c0ff */
[----:B------:R-:W-:Y:S02]  /*6660*/  CS2R R94, SRZ ;  /* 0x00000000005e7805 */ /* 0x000fe4000001ff00 */
[----:B------:R-:W-:Y:S02]  /*6670*/  SEL R0, RZ, 0xffffffff, P2 ;  /* 0xffffffffff007807 */ /* 0x000fe40001000000 */
[----:B------:R-:W-:Y:S02]  /*6680*/  CS2R R92, SRZ ;  /* 0x00000000005c7805 */ /* 0x000fe4000001ff00 */
[----:B------:R-:W-:Y:S02]  /*6690*/  SEL R3, RZ, 0xffffffff, P0 ;  /* 0xffffffffff037807 */ /* 0x000fe40000000000 */
[----:B------:R-:W-:Y:S02]  /*66a0*/  CS2R R98, SRZ ;  /* 0x0000000000627805 */ /* 0x000fe4000001ff00 */
[----:B------:R-:W-:Y:S02]  /*66b0*/  CS2R R96, SRZ ;  /* 0x0000000000607805 */ /* 0x000fe4000001ff00 */
[----:B------:R-:W-:Y:S02]  /*66c0*/  CS2R R102, SRZ ;  /* 0x0000000000667805 */ /* 0x000fe4000001ff00 */
[----:B------:R-:W-:Y:S02]  /*66d0*/  @P3 SEL R0, R3, R0, !P1 ;  /* 0x0000000003003207 */ /* 0x000fe40004800000 */
[----:B------:R-:W-:Y:S02]  /*66e0*/  CS2R R100, SRZ ;  /* 0x0000000000647805 */ /* 0x000fe4000001ff00 */
[----:B------:R-:W-:Y:S04]  /*66f0*/  LOP3.LUT R0, R0, 0x1, RZ, 0xc0, !PT ;  /* 0x0000000100007812 */ /* 0x000fe800078ec0ff */
[----:B------:R-:W-:Y:S01]  /*6700*/  ISETP.NE.U32.AND P0, PT, R0, 0x1, PT ;  /* 0x000000010000780c */ /* 0x000fe20003f05070 */
[----:B------:R-:W-:Y:S01]  /*6710*/  @!UPT UIADD3 URZ, UPT, UPT, URZ, URZ, URZ ;  /* 0x000000fffffff290 */ /* 0x000fe2000fffe0ff */
[----:B------:R-:W-:Y:S11]  /*6720*/  @!P5 BRA `(.L_x_118) ;  /* 0x00000000000cd947 */ /* 0x000ff60003800000 */
[----:B------:R-:W-:Y:S04]  /*6730*/  SHF.L.U32 R3, R183, 0x1f, RZ ;  /* 0x0000001fb7037819 */ /* 0x000fe800000006ff */
[----:B------:R-:W1:Y:S02]  /*6740*/  SYNCS.PHASECHK.TRANS64.TRYWAIT P1, [UR43+0x220], R3 ;  /* 0x00022003ff0075a7 */ /* 0x000e64000802112b */
[----:B-1----:R-:W-:Y:S05]  /*6750*/  @!P1 BRA `(.L_x_119) ;  /* 0x00000028006c9947 */ /* 0x002fea0003800000 */
.L_x_118:
[----:B------:R-:W-:Y:S05]  /*6760*/  BSYNC B0 ;  /* 0x0000000000007941 */ /* 0x000fea0003800000 */
.L_x_117:
[----:B------:R2:W4:Y:S01]  /*6770*/  @P0 LDS.128 R88, [R180+UR43+0x400] ;  /* 0x0004002bb4580984 */ /* 0x0005220008000c00 */
[----:B------:R-:W-:Y:S01]  /*6780*/  UIADD3 UR4, UPT, UPT, UR43, 0x228, URZ ;  /* 0x000002282b047890 */ /* 0x000fe2000fffe0ff */
[----:B------:R-:W-:Y:S02]  /*6790*/  LOP3.LUT R183, R183, 0x1, RZ, 0x3c, !PT ;  /* 0x00000001b7b77812 */ /* 0x000fe400078e3cff */
[----:B------:R2:W1:Y:S01]  /*67a0*/  @P0 LDS.128 R92, [R179+0x400] ;  /* 0x00040000b35c0984 */ /* 0x0004620000000c00 */
[----:B------:R-:W-:Y:S03]  /*67b0*/  UPRMT UR4, UR37, 0x654, UR4 ;  /* 0x0000065425047896 */ /* 0x000fe60008000004 */
[----:B------:R2:W1:Y:S04]  /*67c0*/  @P0 LDS.128 R96, [R178+0x400] ;  /* 0x00040000b2600984 */ /* 0x0004680000000c00 */
[----:B------:R2:W1:Y:S01]  /*67d0*/  @P0 LDS.128 R100, [R177+0x400] ;  /* 0x00040000b1640984 */ /* 0x0004620000000c00 */
[----:B------:R-:W-:Y:S01]  /*67e0*/  @!PT LDS RZ, [RZ] ;  /* 0x00000000fffff984 */ /* 0x000fe20000000800 */
[----:B------:R-:W-:Y:S01]  /*67f0*/  @!PT LDS RZ, [RZ] ;  /* 0x00000000fffff984 */ /* 0x000fe20000000800 */
[----:B------:R-:W-:Y:S01]  /*6800*/  @!PT LDS RZ, [RZ] ;  /* 0x00000000fffff984 */ /* 0x000fe20000000800 */
[----:B------:R-:W-:Y:S01]  /*6810*/  @!PT LDS RZ, [RZ] ;  /* 0x00000000fffff984 */ /* 0x000fe20000000800 */
[----:B------:R5:W-:Y:S06]  /*6820*/  MEMBAR.ALL.CTA ;  /* 0x0000000000007992 */ /* 0x000bec0000008000 */
[----:B-----5:R-:W5:Y:S02]  /*6830*/  FENCE.VIEW.ASYNC.S ;  /* 0x00000000000073c6 */ /* 0x020f640000000000 */
[----:B-----5:R-:W-:Y:S01]  /*6840*/  SYNCS.ARRIVE.TRANS64.RED.A1T0 RZ, [UR4], RZ ;  /* 0x000000ffffff79a7 */ /* 0x020fe20008100404 */
.L_x_116:
[----:B------:R-:W-:Y:S05]  /*6850*/  BSYNC B1 ;  /* 0x0000000000017941 */ /* 0x000fea0003800000 */
.L_x_115:
[----:B-1----:R-:W-:Y:S04]  /*6860*/  SHF.R.U32.HI R0, RZ, 0x15, R64 ;  /* 0x00000015ff007819 */ /* 0x002fe80000011640 */
[----:B------:R-:W-:Y:S01]  /*6870*/  LOP3.LUT P0, RZ, R0, 0x3, R181, 0x48, !PT ;  /* 0x0000000300ff7812 */ /* 0x000fe200078048b5 */
[----:B------:R-:W-:Y:S01]  /*6880*/  @!UPT UIADD3 URZ, UPT, UPT, URZ, URZ, URZ ;  /* 0x000000fffffff290 */ /* 0x000fe2000fffe0ff */
[----:B------:R-:W-:Y:S11]  /*6890*/  @P4 BRA `(.L_x_120) ;  /* 0x0000000000084947 */ /* 0x000ff60003800000 */
[----:B------:R-:W1:Y:S02]  /*68a0*/  SYNCS.PHASECHK.TRANS64.TRYWAIT P1, [R148+URZ+0x260], R5 ;  /* 0x00026005940075a7 */ /* 0x000e6400080211ff */
[----:B-1----:R-:W-:Y:S05]  /*68b0*/  @!P1 BRA `(.L_x_121) ;  /* 0x00000028002c9947 */ /* 0x002fea0003800000 */
.L_x_120:
[----:B------:R-:W-:Y:S05]  /*68c0*/  @!P0 BRA `(.L_x_122) ;  /* 0x0000000000408947 */ /* 0x000fea0003800000 */
[----:B------:R-:W1:Y:S01]  /*68d0*/  LDCU.64 UR8, c[0x4][0x70] ;  /* 0x01000e00ff0877ac */ /* 0x000e620008000a00 */
[----:B------:R-:W-:Y:S01]  /*68e0*/  MOV R3, 0x0 ;  /* 0x0000000000037802 */ /* 0x000fe20000000f00 */
[----:B------:R-:W-:Y:S02]  /*68f0*/  HFMA2 R12, -RZ, RZ, 0, 5.9604644775390625e-08 ;  /* 0x00000001ff0c7431 */ /* 0x000fe400000001ff */
[----:B------:R-:W-:Y:S02]  /*6900*/  IMAD.MOV.U32 R8, RZ, RZ, 0x192 ;  /* 0x00000192ff087424 */ /* 0x000fe400078e00ff */
[----:B------:R-:W-:Y:S01]  /*6910*/  IMAD.MOV.U32 R13, RZ, RZ, RZ ;  /* 0x000000ffff0d7224 */ /* 0x000fe200078e00ff */
[----:B------:R-:W5:Y:S01]  /*6920*/  LDCU.64 UR6, c[0x4][0x78] ;  /* 0x01000f00ff0677ac */ /* 0x000f620008000a00 */
[----:B------:R-:W2:Y:S01]  /*6930*/  LDC.64 R2, c[0x4][R3] ;  /* 0x0100000003027b82 */ /* 0x000ea20000000a00 */
[----:B------:R-:W3:Y:S01]  /*6940*/  LDCU.64 UR4, c[0x4][0x10] ;  /* 0x01000200ff0477ac */ /* 0x000ee20008000a00 */
[----:B-1----:R-:W-:Y:S01]  /*6950*/  MOV R5, UR9 ;  /* 0x0000000900057c02 */ /* 0x002fe20008000f00 */
[----:B------:R-:W-:Y:S01]  /*6960*/  IMAD.U32 R4, RZ, RZ, UR8 ;  /* 0x00000008ff047e24 */ /* 0x000fe2000f8e00ff */
[----:B-----5:R-:W-:Y:S01]  /*6970*/  MOV R7, UR7 ;  /* 0x0000000700077c02 */ /* 0x020fe20008000f00 */
[----:B------:R-:W-:Y:S01]  /*6980*/  IMAD.U32 R6, RZ, RZ, UR6 ;  /* 0x00000006ff067e24 */ /* 0x000fe2000f8e00ff */
[----:B---3--:R-:W-:Y:S01]  /*6990*/  MOV R11, UR5 ;  /* 0x00000005000b7c02 */ /* 0x008fe20008000f00 */
[----:B------:R-:W-:Y:S02]  /*69a0*/  IMAD.U32 R10, RZ, RZ, UR4 ;  /* 0x00000004ff0a7e24 */ /* 0x000fe4000f8e00ff */
[----:B------:R-:W-:Y:S07]  /*69b0*/  LEPC R20, `(.L_x_122) ;  /* 0x000000001014794e */ /* 0x000fee0000000000 */
[----:B--2-4-:R-:W-:Y:S05]  /*69c0*/  CALL.ABS.NOINC R2 ;  /* 0x0000000002007343 */ /* 0x014fea0003c00000 */
.L_x_122:
[----:B------:R-:W-:Y:S01]  /*69d0*/  LOP3.LUT P0, RZ, R176, 0x60, RZ, 0xc0, !PT ;  /* 0x00000060b0ff7812 */ /* 0x000fe2000780c0ff */
[----:B------:R-:W-:Y:S05]  /*69e0*/  WARPSYNC.ALL ;  /* 0x0000000000007948 */ /* 0x000fea0003800000 */
[----:B----4-:R-:W-:Y:S01]  /*69f0*/  IMAD.U32 R141, R90, 0x10000, RZ ;  /* 0x000100005a8d7824 */ /* 0x010fe200078e00ff */
[----:B------:R-:W-:Y:S01]  /*6a00*/  R2UR UR4, R64 ;  /* 0x00000000400472ca */ /* 0x000fe200000e0000 */
[----:B------:R-:W-:Y:S01]  /*6a10*/  IMAD.U32 R136, R92, 0x10000, RZ ;  /* 0x000100005c887824 */ /* 0x000fe200078e00ff */
[C---:B------:R-:W-:Y:S01]  /*6a20*/  SHF.L.U32 R82, R88.reuse, 0x10, RZ ;  /* 0x0000001058527819 */ /* 0x040fe200000006ff */
[----:B------:R-:W-:Y:S01]  /*6a30*/  IMAD.U32 R121, R97, 0x10000, RZ ;  /* 0x0001000061797824 */ /* 0x000fe200078e00ff */
[----:B------:R-:W-:Y:S01]  /*6a40*/  PRMT R81, R88, 0x8880, RZ ;  /* 0x0000888058517816 */ /* 0x000fe200000000ff */
[----:B------:R-:W-:Y:S01]  /*6a50*/  IMAD.U32 R106, R102, 0x10000, RZ ;  /* 0x00010000666a7824 */ /* 0x000fe200078e00ff */
[----:B------:R-:W-:Y:S01]  /*6a60*/  SHF.L.U32 R83, R88, 0x8, RZ ;  /* 0x0000000858537819 */ /* 0x000fe200000006ff */
[----:B------:R-:W-:Y:S01]  /*6a70*/  IMAD.SHL.U32 R129, R94, 0x100, RZ ;  /* 0x000001005e817824 */ /* 0x000fe200078e00ff */
[----:B------:R-:W-:Y:S01]  /*6a80*/  SHF.R.S32.HI R82, RZ, 0x18, R82 ;  /* 0x00000018ff527819 */ /* 0x000fe20000011452 */
[----:B------:R-:W-:Y:S01]  /*6a90*/  IMAD.SHL.U32 R114, R99, 0x100, RZ ;  /* 0x0000010063727824 */ /* 0x000fe200078e00ff */
[C---:B------:R-:W-:Y:S01]  /*6aa0*/  PRMT R145, R89.reuse, 0x8880, RZ ;  /* 0x0000888059917816 */ /* 0x040fe200000000ff */
[----:B------:R-:W-:Y:S01]  /*6ab0*/  BSSY.RECONVERGENT B0, `(.L_x_123) ;  /* 0x0000125000007945 */ /* 0x000fe20003800200 */
[----:B------:R-:W-:Y:S01]  /*6ac0*/  SHF.R.S32.HI R83, RZ, 0x18, R83 ;  /* 0x00000018ff537819 */ /* 0x000fe20000011453 */
[----:B------:R-:W3:Y:S01]  /*6ad0*/  LDTM.x64 R4, tmem[UR4] ;  /* 0x00000004000479ee */ /* 0x000ee20008340000 */
[----:B------:R-:W-:Y:S01]  /*6ae0*/  NOP ;  /* 0x0000000000007918 */ /* 0x000fe20000000000 */
[----:B------:R-:W-:Y:S02]  /*6af0*/  R2UR UR5, R148 ;  /* 0x00000000940572ca */ /* 0x000fe400000e0000 */
[----:B------:R-:W-:Y:S02]  /*6b00*/  SHF.R.S32.HI R84, RZ, 0x18, R88 ;  /* 0x00000018ff547819 */ /* 0x000fe40000011458 */
[----:B------:R-:W-:Y:S02]  /*6b10*/  SHF.L.U32 R144, R89, 0x10, RZ ;  /* 0x0000001059907819 */ /* 0x000fe400000006ff */
[----:B------:R-:W-:Y:S02]  /*6b20*/  PRMT R142, R90, 0x8880, RZ ;  /* 0x000088805a8e7816 */ /* 0x000fe400000000ff */
[----:B------:R-:W-:Y:S02]  /*6b30*/  SHF.R.S32.HI R85, RZ, 0x18, R89 ;  /* 0x00000018ff557819 */ /* 0x000fe40000011459 */
[C---:B------:R-:W-:Y:S02]  /*6b40*/  PRMT R140, R91.reuse, 0x8880, RZ ;  /* 0x000088805b8c7816 */ /* 0x040fe400000000ff */
[----:B------:R-:W-:Y:S01]  /*6b50*/  SHF.R.S32.HI R86, RZ, 0x18, R90 ;  /* 0x00000018ff567819 */ /* 0x000fe2000001145a */
[----:B------:R-:W-:Y:S01]  /*6b60*/  UIADD3 UR5, UPT, UPT, UR5, 0x280, URZ ;  /* 0x0000028005057890 */ /* 0x000fe2000fffe0ff */
[----:B------:R-:W-:Y:S02]  /*6b70*/  SHF.L.U32 R139, R91, 0x10, RZ ;  /* 0x000000105b8b7819 */ /* 0x000fe400000006ff */
[----:B------:R-:W-:Y:S01]  /*6b80*/  PRMT R137, R92, 0x8880, RZ ;  /* 0x000088805c897816 */ /* 0x000fe200000000ff */
[----:B------:R-:W-:Y:S01]  /*6b90*/  UPRMT UR5, UR37, 0x654, UR5 ;  /* 0x0000065425057896 */ /* 0x000fe20008000005 */
[----:B------:R-:W-:Y:S02]  /*6ba0*/  SHF.R.S32.HI R88, RZ, 0x18, R91 ;  /* 0x00000018ff587819 */ /* 0x000fe4000001145b */
[C---:B------:R-:W-:Y:S01]  /*6bb0*/  PRMT R134, R93.reuse, 0x8880, RZ ;  /* 0x000088805d867816 */ /* 0x040fe200000000ff */
[C---:B---3--:R-:W-:Y:S01]  /*6bc0*/  IMAD R4, R78.reuse, R4, RZ ;  /* 0x000000044e047224 */ /* 0x048fe200078e02ff */
[----:B------:R-:W-:Y:S01]  /*6bd0*/  SHF.L.U32 R133, R93, 0x10, RZ ;  /* 0x000000105d857819 */ /* 0x000fe200000006ff */
[----:B------:R-:W-:Y:S01]  /*6be0*/  IMAD R5, R78, R5, RZ ;  /* 0x000000054e057224 */ /* 0x000fe200078e02ff */
[----:B------:R-:W-:Y:S01]  /*6bf0*/  PRMT R131, R94, 0x8880, RZ ;  /* 0x000088805e837816 */ /* 0x000fe200000000ff */
[C---:B------:R-:W-:Y:S01]  /*6c00*/  IMAD R6, R78.reuse, R6, RZ ;  /* 0x000000064e067224 */ /* 0x040fe200078e02ff */
[----:B------:R-:W-:Y:S01]  /*6c10*/  SYNCS.ARRIVE.TRANS64.RED.A1T0 RZ, [UR5], RZ ;  /* 0x000000ffffff79a7 */ /* 0x000fe20008100405 */
[-C--:B------:R-:W-:Y:S01]  /*6c20*/  IMAD R4, R81, R80.reuse, R4 ;  /* 0x0000005051047224 */ /* 0x080fe200078e0204 */
[----:B------:R-:W-:Y:S01]  /*6c30*/  MOV R81, R145 ;  /* 0x0000009100517202 */ /* 0x000fe20000000f00 */
[----:B------:R-:W-:Y:S01]  /*6c40*/  IMAD R7, R78, R7, RZ ;  /* 0x000000074e077224 */ /* 0x000fe200078e02ff */
[----:B------:R-:W-:Y:S01]  /*6c50*/  SHF.L.U32 R130, R94, 0x10, RZ ;  /* 0x000000105e827819 */ /* 0x000fe200000006ff */
[-C--:B------:R-:W-:Y:S01]  /*6c60*/  IMAD R5, R82, R80.reuse, R5 ;  /* 0x0000005052057224 */ /* 0x080fe200078e0205 */
[----:B------:R-:W-:Y:S01]  /*6c70*/  SHF.R.S32.HI R82, RZ, 0x18, R144 ;  /* 0x00000018ff527819 */ /* 0x000fe20000011490 */
[----:B------:R-:W-:Y:S01]  /*6c80*/  IMAD R6, R83, R80, R6 ;  /* 0x0000005053067224 */ /* 0x000fe200078e0206 */
[C---:B------:R-:W-:Y:S01]  /*6c90*/  PRMT R128, R95.reuse, 0x8880, RZ ;  /* 0x000088805f807816 */ /* 0x040fe200000000ff */
[----:B------:R-:W-:Y:S01]  /*6ca0*/  IMAD R8, R78, R8, RZ ;  /* 0x000000084e087224 */ /* 0x000fe200078e02ff */
[----:B------:R-:W-:Y:S01]  /*6cb0*/  SHF.L.U32 R127, R95, 0x10, RZ ;  /* 0x000000105f7f7819 */ /* 0x000fe200000006ff */
[-C--:B------:R-:W-:Y:S01]  /*6cc0*/  IMAD R7, R84, R80.reuse, R7 ;  /* 0x0000005054077224 */ /* 0x080fe200078e0207 */
[----:B------:R-:W-:Y:S01]  /*6cd0*/  PRMT R125, R96, 0x8880, RZ ;  /* 0x00008880607d7816 */ /* 0x000fe200000000ff */
[----:B------:R-:W-:Y:S01]  /*6ce0*/  IMAD R9, R78, R9, RZ ;  /* 0x000000094e097224 */ /* 0x000fe200078e02ff */
[----:B------:R-:W-:Y:S01]  /*6cf0*/  SHF.L.U32 R124, R96, 0x10, RZ ;  /* 0x00000010607c7819 */ /* 0x000fe200000006ff */
[----:B------:R-:W-:Y:S01]  /*6d00*/  IMAD R8, R81, R80, R8 ;  /* 0x0000005051087224 */ /* 0x000fe200078e0208 */
[----:B------:R-:W-:Y:S01]  /*6d10*/  I2IP.S8.S32.SAT R148, R7, R6, RZ ;  /* 0x0000000607947239 */ /* 0x000fe200000014ff */
[C---:B------:R-:W-:Y:S01]  /*6d20*/  IMAD R10, R78.reuse, R10, RZ ;  /* 0x0000000a4e0a7224 */ /* 0x040fe200078e02ff */
[----:B------:R-:W-:Y:S01]  /*6d30*/  PRMT R122, R97, 0x8880, RZ ;  /* 0x00008880617a7816 */ /* 0x000fe200000000ff */
[----:B------:R-:W-:Y:S01]  /*6d40*/  IMAD R11, R78, R11, RZ ;  /* 0x0000000b4e0b7224 */ /* 0x000fe200078e02ff */
[----:B------:R-:W-:Y:S01]  /*6d50*/  I2IP.S8.S32.SAT R148, R5, R4, R148 ;  /* 0x0000000405947239 */ /* 0x000fe20000001494 */
[----:B------:R-:W-:Y:S01]  /*6d60*/  IMAD R9, R82, R80, R9 ;  /* 0x0000005052097224 */ /* 0x000fe200078e0209 */
[----:B------:R-:W-:Y:S01]  /*6d70*/  SHF.R.S32.HI R82, RZ, 0x18, R141 ;  /* 0x00000018ff527819 */ /* 0x000fe2000001148d */
[----:B------:R-:W-:Y:S01]  /*6d80*/  IMAD R12, R78, R12, RZ ;  /* 0x0000000c4e0c7224 */ /* 0x000fe200078e02ff */
[C---:B------:R-:W-:Y:S01]  /*6d90*/  PRMT R119, R98.reuse, 0x8880, RZ ;  /* 0x0000888062777816 */ /* 0x040fe200000000ff */
[----:B------:R-:W-:Y:S01]  /*6da0*/  IMAD.MOV.U32 R83, RZ, RZ, R142 ;  /* 0x000000ffff537224 */ /* 0x000fe200078e008e */
[----:B------:R-:W-:Y:S01]  /*6db0*/  SHF.L.U32 R118, R98, 0x10, RZ ;  /* 0x0000001062767819 */ /* 0x000fe200000006ff */
[C---:B------:R-:W-:Y:S01]  /*6dc0*/  IMAD R13, R78.reuse, R13, RZ ;  /* 0x0000000d4e0d7224 */ /* 0x040fe200078e02ff */
[C---:B------:R-:W-:Y:S01]  /*6dd0*/  PRMT R116, R99.reuse, 0x8880, RZ ;  /* 0x0000888063747816 */ /* 0x040fe200000000ff */
[C---:B------:R-:W-:Y:S01]  /*6de0*/  IMAD R14, R78.reuse, R14, RZ ;  /* 0x0000000e4e0e7224 */ /* 0x040fe200078e02ff */
[----:B------:R-:W-:Y:S01]  /*6df0*/  SHF.L.U32 R115, R99, 0x10, RZ ;  /* 0x0000001063737819 */ /* 0x000fe200000006ff */
[----:B------:R-:W-:Y:S01]  /*6e00*/  IMAD R15, R78, R15, RZ ;  /* 0x0000000f4e0f7224 */ /* 0x000fe200078e02ff */
[----:B------:R-:W-:Y:S01]  /*6e10*/  PRMT R113, R100, 0x8880, RZ ;  /* 0x0000888064717816 */ /* 0x000fe200000000ff */
[----:B------:R-:W-:Y:S01]  /*6e20*/  IMAD R0, R78, R16, RZ ;  /* 0x000000104e007224 */ /* 0x000fe200078e02ff */
[----:B------:R-:W-:Y:S01]  /*6e30*/  SHF.L.U32 R112, R100, 0x10, RZ ;  /* 0x0000001064707819 */ /* 0x000fe200000006ff */
[C---:B------:R-:W-:Y:S01]  /*6e40*/  IMAD R2, R78.reuse, R17, RZ ;  /* 0x000000114e027224 */ /* 0x040fe200078e02ff */
[C---:B------:R-:W-:Y:S01]  /*6e50*/  PRMT R110, R101.reuse, 0x8880, RZ ;  /* 0x00008880656e7816 */ /* 0x040fe200000000ff */
[C---:B------:R-:W-:Y:S01]  /*6e60*/  IMAD R3, R78.reuse, R18, RZ ;  /* 0x000000124e037224 */ /* 0x040fe200078e02ff */
[----:B------:R-:W-:Y:S01]  /*6e70*/  SHF.L.U32 R109, R101, 0x10, RZ ;  /* 0x00000010656d7819 */ /* 0x000fe200000006ff */
[----:B------:R-:W-:Y:S01]  /*6e80*/  IMAD R19, R78, R19, RZ ;  /* 0x000000134e137224 */ /* 0x000fe200078e02ff */
[----:B------:R-:W-:Y:S01]  /*6e90*/  PRMT R107, R102, 0x8880, RZ ;  /* 0x00008880666b7816 */ /* 0x000fe200000000ff */
[C---:B------:R-:W-:Y:S01]  /*6ea0*/  IMAD R16, R78.reuse, R20, RZ ;  /* 0x000000144e107224 */ /* 0x040fe200078e02ff */
[----:B------:R-:W-:Y:S01]  /*6eb0*/  PRMT R104, R103, 0x8880, RZ ;  /* 0x0000888067687816 */ /* 0x000fe200000000ff */
[C---:B------:R-:W-:Y:S01]  /*6ec0*/  IMAD R17, R78.reuse, R21, RZ ;  /* 0x000000154e117224 */ /* 0x040fe200078e02ff */
[----:B------:R-:W-:Y:S01]  /*6ed0*/  SHF.L.U32 R143, R89, 0x8, RZ ;  /* 0x00000008598f7819 */ /* 0x000fe200000006ff */
[C---:B------:R-:W-:Y:S01]  /*6ee0*/  IMAD R18, R78.reuse, R22, RZ ;  /* 0x000000164e127224 */ /* 0x040fe200078e02ff */
[----:B------:R-:W-:Y:S01]  /*6ef0*/  SHF.R.S32.HI R89, RZ, 0x18, R92 ;  /* 0x00000018ff597819 */ /* 0x000fe2000001145c */
[C---:B------:R-:W-:Y:S01]  /*6f00*/  IMAD R23, R78.reuse, R23, RZ ;  /* 0x000000174e177224 */ /* 0x040fe200078e02ff */
[----:B------:R-:W-:Y:S01]  /*6f10*/  SHF.R.S32.HI R81, RZ, 0x18, R143 ;  /* 0x00000018ff517819 */ /* 0x000fe2000001148f */
[----:B------:R-:W-:Y:S01]  /*6f20*/  IMAD R20, R78, R24, RZ ;  /* 0x000000184e147224 */ /* 0x000fe200078e02ff */
[----:B------:R-:W-:Y:S01]  /*6f30*/  SHF.L.U32 R87, R90, 0x8, RZ ;  /* 0x000000085a577819 */ /* 0x000fe200000006ff */
[----:B------:R-:W-:Y:S01]  /*6f40*/  IMAD R21, R78, R25, RZ ;  /* 0x000000194e157224 */ /* 0x000fe200078e02ff */
[----:B------:R-:W-:Y:S01]  /*6f50*/  SHF.R.S32.HI R90, RZ, 0x18, R93 ;  /* 0x00000018ff5a7819 */ /* 0x000fe2000001145d */
[----:B------:R-:W-:Y:S01]  /*6f60*/  IMAD R10, R81, R80, R10 ;  /* 0x00000050510a7224 */ /* 0x000fe200078e020a */
[----:B------:R-:W-:Y:S01]  /*6f70*/  MOV R81, R140 ;  /* 0x0000008c00517202 */ /* 0x000fe20000000f00 */
[-C--:B------:R-:W-:Y:S01]  /*6f80*/  IMAD R11, R85, R80.reuse, R11 ;  /* 0x00000050550b7224 */ /* 0x080fe200078e020b */
[----:B------:R-:W-:Y:S01]  /*6f90*/  SHF.R.S32.HI R87, RZ, 0x18, R87 ;  /* 0x00000018ff577819 */ /* 0x000fe20000011457 */
[-C--:B------:R-:W-:Y:S01]  /*6fa0*/  IMAD R12, R83, R80.reuse, R12 ;  /* 0x00000050530c7224 */ /* 0x080fe200078e020c */
[----:B------:R-:W-:Y:S01]  /*6fb0*/  SHF.R.S32.HI R83, RZ, 0x18, R139 ;  /* 0x00000018ff537819 */ /* 0x000fe2000001148b */
[----:B------:R-:W-:Y:S01]  /*6fc0*/  IMAD R13, R82, R80, R13 ;  /* 0x00000050520d7224 */ /* 0x000fe200078e020d */
[----:B------:R-:W-:Y:S01]  /*6fd0*/  I2IP.S8.S32.SAT R149, R11, R10, RZ ;  /* 0x0000000a0b957239 */ /* 0x000fe200000014ff */
[-C--:B------:R-:W-:Y:S01]  /*6fe0*/  IMAD R14, R87, R80.reuse, R14 ;  /* 0x00000050570e7224 */ /* 0x080fe200078e020e */
[----:B------:R-:W-:Y:S01]  /*6ff0*/  SHF.R.S32.HI R82, RZ, 0x18, R136 ;  /* 0x00000018ff527819 */ /* 0x000fe20000011488 */
[----:B------:R-:W-:Y:S01]  /*7000*/  IMAD R15, R86, R80, R15 ;  /* 0x00000050560f7224 */ /* 0x000fe200078e020f */
[----:B------:R-:W-:Y:S01]  /*7010*/  I2IP.S8.S32.SAT R149, R9, R8, R149 ;  /* 0x0000000809957239 */ /* 0x000fe20000001495 */
[-C--:B------:R-:W-:Y:S01]  /*7020*/  IMAD R0, R81, R80.reuse, R0 ;  /* 0x0000005051007224 */ /* 0x080fe200078e0200 */
[----:B------:R-:W-:Y:S01]  /*7030*/  SHF.L.U32 R138, R91, 0x8, RZ ;  /* 0x000000085b8a7819 */ /* 0x000fe200000006ff */
[----:B------:R-:W-:Y:S01]  /*7040*/  IMAD R2, R83, R80, R2 ;  /* 0x0000005053027224 */ /* 0x000fe200078e0202 */
[----:B------:R-:W-:Y:S01]  /*7050*/  I2IP.S8.S32.SAT R150, R15, R14, RZ ;  /* 0x0000000e0f967239 */ /* 0x000fe200000014ff */
[C---:B------:R-:W-:Y:S01]  /*7060*/  IMAD R22, R78.reuse, R26, RZ ;  /* 0x0000001a4e167224 */ /* 0x040fe200078e02ff */
[----:B------:R-:W-:Y:S01]  /*7070*/  MOV R83, R137 ;  /* 0x0000008900537202 */ /* 0x000fe20000000f00 */
[C---:B------:R-:W-:Y:S01]  /*7080*/  IMAD R27, R78.reuse, R27, RZ ;  /* 0x0000001b4e1b7224 */ /* 0x040fe200078e02ff */
[----:B------:R-:W-:Y:S01]  /*7090*/  I2IP.S8.S32.SAT R150, R13, R12, R150 ;  /* 0x0000000c0d967239 */ /* 0x000fe20000001496 */
[C---:B------:R-:W-:Y:S01]  /*70a0*/  IMAD R24, R78.reuse, R28, RZ ;  /* 0x0000001c4e187224 */ /* 0x040fe200078e02ff */
[----:B------:R-:W-:Y:S01]  /*70b0*/  SHF.R.S32.HI R81, RZ, 0x18, R138 ;  /* 0x00000018ff517819 */ /* 0x000fe2000001148a */
[C---:B------:R-:W-:Y:S01]  /*70c0*/  IMAD R25, R78.reuse, R29, RZ ;  /* 0x0000001d4e197224 */ /* 0x040fe200078e02ff */
[----:B------:R-:W-:Y:S01]  /*70d0*/  SHF.R.S32.HI R91, RZ, 0x18, R94 ;  /* 0x00000018ff5b7819 */ /* 0x000fe2000001145e */
[----:B------:R-:W-:Y:S01]  /*70e0*/  IMAD R26, R78, R30, RZ ;  /* 0x0000001e4e1a7224 */ /* 0x000fe200078e02ff */
[----:B------:R-:W-:Y:S01]  /*70f0*/  SHF.R.S32.HI R94, RZ, 0x18, R97 ;  /* 0x00000018ff5e7819 */ /* 0x000fe20000011461 */
[-C--:B------:R-:W-:Y:S01]  /*7100*/  IMAD R3, R81, R80.reuse, R3 ;  /* 0x0000005051037224 */ /* 0x080fe200078e0203 */
[----:B------:R-:W-:Y:S01]  /*7110*/  SHF.L.U32 R135, R92, 0x8, RZ ;  /* 0x000000085c877819 */ /* 0x000fe200000006ff */
[----:B------:R-:W-:Y:S01]  /*7120*/  IMAD R19, R88, R80, R19 ;  /* 0x0000005058137224 */ /* 0x000fe200078e0213 */
[----:B------:R-:W-:Y:S01]  /*7130*/  MOV R81, R134 ;  /* 0x0000008600517202 */ /* 0x000fe20000000f00 */
[-C--:B------:R-:W-:Y:S01]  /*7140*/  IMAD R16, R83, R80.reuse, R16 ;  /* 0x0000005053107224 */ /* 0x080fe200078e0210 */
[----:B------:R-:W-:Y:S01]  /*7150*/  SHF.R.S32.HI R85, RZ, 0x18, R135 ;  /* 0x00000018ff557819 */ /* 0x000fe20000011487 */
[-C--:B------:R-:W-:Y:S01]  /*7160*/  IMAD R17, R82, R80.reuse, R17 ;  /* 0x0000005052117224 */ /* 0x080fe200078e0211 */
[----:B------:R-:W-:Y:S01]  /*7170*/  I2IP.S8.S32.SAT R151, R19, R3, RZ ;  /* 0x0000000313977239 */ /* 0x000fe200000014ff */
[----:B------:R-:W-:Y:S01]  /*7180*/  IMAD R31, R78, R31, RZ ;  /* 0x0000001f4e1f7224 */ /* 0x000fe200078e02ff */
[----:B------:R-:W-:Y:S01]  /*7190*/  SHF.R.S32.HI R82, RZ, 0x18, R133 ;  /* 0x00000018ff527819 */ /* 0x000fe20000011485 */
[-C--:B------:R-:W-:Y:S01]  /*71a0*/  IMAD R18, R85, R80.reuse, R18 ;  /* 0x0000005055127224 */ /* 0x080fe200078e0212 */
[----:B------:R-:W-:Y:S01]  /*71b0*/  SHF.L.U32 R132, R93, 0x8, RZ ;  /* 0x000000085d847819 */ /* 0x000fe200000006ff */
[----:B------:R-:W-:Y:S01]  /*71c0*/  IMAD R23, R89, R80, R23 ;  /* 0x0000005059177224 */ /* 0x000fe200078e0217 */
[----:B------:R-:W-:Y:S01]  /*71d0*/  I2IP.S8.S32.SAT R151, R2, R0, R151 ;  /* 0x0000000002977239 */ /* 0x000fe20000001497 */
[-C--:B------:R-:W-:Y:S01]  /*71e0*/  IMAD R20, R81, R80.reuse, R20 ;  /* 0x0000005051147224 */ /* 0x080fe200078e0214 */
[----:B------:R-:W-:Y:S01]  /*71f0*/  SHF.R.S32.HI R81, RZ, 0x18, R132 ;  /* 0x00000018ff517819 */ /* 0x000fe20000011484 */
[----:B------:R-:W-:Y:S01]  /*7200*/  IMAD R21, R82, R80, R21 ;  /* 0x0000005052157224 */ /* 0x000fe200078e0215 */
[----:B------:R-:W-:Y:S01]  /*7210*/  I2IP.S8.S32.SAT R160, R23, R18, RZ ;  /* 0x0000001217a07239 */ /* 0x000fe200000014ff */
[----:B------:R-:W-:Y:S01]  /*7220*/  IMAD R28, R78, R32, RZ ;  /* 0x000000204e1c7224 */ /* 0x000fe200078e02ff */
[----:B------:R-:W-:Y:S01]  /*7230*/  MOV R83, R131 ;  /* 0x0000008300537202 */ /* 0x000fe20000000f00 */
[-C--:B------:R-:W-:Y:S01]  /*7240*/  IMAD R22, R81, R80.reuse, R22 ;  /* 0x0000005051167224 */ /* 0x080fe200078e0216 */
[----:B------:R-:W-:Y:S01]  /*7250*/  SHF.R.S32.HI R82, RZ, 0x18, R130 ;  /* 0x00000018ff527819 */ /* 0x000fe20000011482 */
[-C--:B------:R-:W-:Y:S01]  /*7260*/  IMAD R27, R90, R80.reuse, R27 ;  /* 0x000000505a1b7224 */ /* 0x080fe200078e021b */
[----:B------:R-:W-:Y:S01]  /*7270*/  SHF.R.S32.HI R85, RZ, 0x18, R129 ;  /* 0x00000018ff557819 */ /* 0x000fe20000011481 */
[-C--:B------:R-:W-:Y:S01]  /*7280*/  IMAD R24, R83, R80.reuse, R24 ;  /* 0x0000005053187224 */ /* 0x080fe200078e0218 */
[----:B------:R1:W-:Y:S01]  /*7290*/  STS.128 [R180+UR43+0x2400], R148 ;  /* 0x00240094b4007988 */ /* 0x0003e20008000c2b */
[-C--:B------:R-:W-:Y:S01]  /*72a0*/  IMAD R25, R82, R80.reuse, R25 ;  /* 0x0000005052197224 */ /* 0x080fe200078e0219 */
[----:B------:R-:W-:Y:S01]  /*72b0*/  SHF.L.U32 R126, R95, 0x8, RZ ;  /* 0x000000085f7e7819 */ /* 0x000fe200000006ff */
[----:B------:R-:W-:Y:S01]  /*72c0*/  IMAD R26, R85, R80, R26 ;  /* 0x00000050551a7224 */ /* 0x000fe200078e021a */
[----:B------:R-:W-:Y:S01]  /*72d0*/  I2IP.S8.S32.SAT R160, R17, R16, R160 ;  /* 0x0000001011a07239 */ /* 0x000fe200000014a0 */
[----:B------:R-:W-:Y:S01]  /*72e0*/  IMAD.MOV.U32 R81, RZ, RZ, R128 ;  /* 0x000000ffff517224 */ /* 0x000fe200078e0080 */
[----:B------:R-:W-:Y:S01]  /*72f0*/  SHF.R.S32.HI R82, RZ, 0x18, R127 ;  /* 0x00000018ff527819 */ /* 0x000fe2000001147f */
[C---:B------:R-:W-:Y:S01]  /*7300*/  IMAD R29, R78.reuse, R33, RZ ;  /* 0x000000214e1d7224 */ /* 0x040fe200078e02ff */
[----:B------:R-:W-:Y:S01]  /*7310*/  I2IP.S8.S32.SAT R161, R27, R22, RZ ;  /* 0x000000161ba17239 */ /* 0x000fe200000014ff */
[----:B------:R-:W-:Y:S01]  /*7320*/  IMAD R31, R91, R80, R31 ;  /* 0x000000505b1f7224 */ /* 0x000fe200078e021f */
[----:B------:R-:W-:Y:S01]  /*7330*/  SHF.R.S32.HI R83, RZ, 0x18, R126 ;  /* 0x00000018ff537819 */ /* 0x000fe2000001147e */
[C---:B------:R-:W-:Y:S01]  /*7340*/  IMAD R30, R78.reuse, R34, RZ ;  /* 0x000000224e1e7224 */ /* 0x040fe200078e02ff */
[----:B------:R-:W-:Y:S01]  /*7350*/  I2IP.S8.S32.SAT R161, R21, R20, R161 ;  /* 0x0000001415a17239 */ /* 0x000fe200000014a1 */
[----:B------:R-:W-:Y:S01]  /*7360*/  IMAD R28, R81, R80, R28 ;  /* 0x00000050511c7224 */ /* 0x000fe200078e021c */
[----:B------:R-:W-:Y:S01]  /*7370*/  SHF.R.S32.HI R92, RZ, 0x18, R95 ;  /* 0x00000018ff5c7819 */ /* 0x000fe2000001145f */
[----:B------:R-:W-:Y:S01]  /*7380*/  IMAD R35, R78, R35, RZ ;  /* 0x000000234e237224 */ /* 0x000fe200078e02ff */
[----:B------:R-:W-:Y:S01]  /*7390*/  I2IP.S8.S32.SAT R162, R31, R26, RZ ;  /* 0x0000001a1fa27239 */ /* 0x000fe200000014ff */
[----:B------:R-:W-:Y:S01]  /*73a0*/  IMAD R29, R82, R80, R29 ;  /* 0x00000050521d7224 */ /* 0x000fe200078e021d */
[----:B------:R-:W-:Y:S01]  /*73b0*/  MOV R81, R125 ;  /* 0x0000007d00517202 */ /* 0x000fe20000000f00 */
[----:B------:R-:W-:Y:S01]  /*73c0*/  IMAD R32, R78, R36, RZ ;  /* 0x000000244e207224 */ /* 0x000fe200078e02ff */
[----:B------:R-:W-:Y:S01]  /*73d0*/  I2IP.S8.S32.SAT R162, R25, R24, R162 ;  /* 0x0000001819a27239 */ /* 0x000fe200000014a2 */
[-C--:B------:R-:W-:Y:S01]  /*73e0*/  IMAD R30, R83, R80.reuse, R30 ;  /* 0x00000050531e7224 */ /* 0x080fe200078e021e */
[----:B------:R-:W-:Y:S01]  /*73f0*/  SHF.L.U32 R123, R96, 0x8, RZ ;  /* 0x00000008607b7819 */ /* 0x000fe200000006ff */
[----:B------:R-:W-:Y:S01]  /*7400*/  IMAD R35, R92, R80, R35 ;  /* 0x000000505c237224 */ /* 0x000fe200078e0223 */
[----:B------:R-:W-:Y:S01]  /*7410*/  SHF.R.S32.HI R82, RZ, 0x18, R124 ;  /* 0x00000018ff527819 */ /* 0x000fe2000001147c */
[C---:B------:R-:W-:Y:S01]  /*7420*/  IMAD R33, R78.reuse, R37, RZ ;  /* 0x000000254e217224 */ /* 0x040fe200078e02ff */
[----:B------:R-:W-:Y:S01]  /*7430*/  MOV R83, R122 ;  /* 0x0000007a00537202 */ /* 0x000fe20000000f00 */
[----:B------:R-:W-:Y:S01]  /*7440*/  IMAD R32, R81, R80, R32 ;  /* 0x0000005051207224 */ /* 0x000fe200078e0220 */
[----:B------:R-:W-:Y:S01]  /*7450*/  SHF.R.S32.HI R81, RZ, 0x18, R123 ;  /* 0x00000018ff517819 */ /* 0x000fe2000001147b */
[C---:B------:R-:W-:Y:S01]  /*7460*/  IMAD R34, R78.reuse, R38, RZ ;  /* 0x000000264e227224 */ /* 0x040fe200078e02ff */
[----:B------:R-:W-:Y:S01]  /*7470*/  SHF.R.S32.HI R93, RZ, 0x18, R96 ;  /* 0x00000018ff5d7819 */ /* 0x000fe20000011460 */
[----:B------:R-:W-:Y:S01]  /*7480*/  IMAD R39, R78, R39, RZ ;  /* 0x000000274e277224 */ /* 0x000fe200078e02ff */
[----:B------:R-:W-:Y:S01]  /*7490*/  I2IP.S8.S32.SAT R163, R35, R30, RZ ;  /* 0x0000001e23a37239 */ /* 0x000fe200000014ff */
[----:B------:R-:W-:Y:S01]  /*74a0*/  IMAD R33, R82, R80, R33 ;  /* 0x0000005052217224 */ /* 0x000fe200078e0221 */
[----:B------:R-:W-:Y:S01]  /*74b0*/  SHF.L.U32 R120, R97, 0x8, RZ ;  /* 0x0000000861787819 */ /* 0x000fe200000006ff */
[C---:B------:R-:W-:Y:S01]  /*74c0*/  IMAD R36, R78.reuse, R40, RZ ;  /* 0x000000284e247224 */ /* 0x040fe200078e02ff */
[----:B------:R-:W-:Y:S01]  /*74d0*/  I2IP.S8.S32.SAT R163, R29, R28, R163 ;  /* 0x0000001c1da37239 */ /* 0x000fe200000014a3 */
[-C--:B------:R-:W-:Y:S01]  /*74e0*/  IMAD R34, R81, R80.reuse, R34 ;  /* 0x0000005051227224 */ /* 0x080fe200078e0222 */
[----:B------:R-:W-:Y:S01]  /*74f0*/  SHF.R.S32.HI R82, RZ, 0x18, R121 ;  /* 0x00000018ff527819 */ /* 0x000fe20000011479 */
[C---:B------:R-:W-:Y:S01]  /*7500*/  IMAD R37, R78.reuse, R41, RZ ;  /* 0x000000294e257224 */ /* 0x040fe200078e02ff */
[----:B------:R-:W-:Y:S01]  /*7510*/  MOV R81, R119 ;  /* 0x0000007700517202 */ /* 0x000fe20000000f00 */
[----:B------:R-:W-:Y:S01]  /*7520*/  IMAD R39, R93, R80, R39 ;  /* 0x000000505d277224 */ /* 0x000fe200078e0227 */
[----:B------:R-:W-:Y:S01]  /*7530*/  SHF.R.S32.HI R85, RZ, 0x18, R120 ;  /* 0x00000018ff557819 */ /* 0x000fe20000011478 */
[C---:B------:R-:W-:Y:S01]  /*7540*/  IMAD R38, R78.reuse, R42, RZ ;  /* 0x0000002a4e267224 */ /* 0x040fe200078e02ff */
[----:B------:R1:W-:Y:S01]  /*7550*/  STS.128 [R179+0x2400], R160 ;  /* 0x002400a0b3007388 */ /* 0x0003e20000000c00 */
[----:B------:R-:W-:Y:S01]  /*7560*/  IMAD R36, R83, R80, R36 ;  /* 0x0000005053247224 */ /* 0x000fe200078e0224 */
[----:B------:R-:W-:Y:S01]  /*7570*/  I2IP.S8.S32.SAT R172, R39, R34, RZ ;  /* 0x0000002227ac7239 */ /* 0x000fe200000014ff */
[----:B------:R-:W-:Y:S01]  /*7580*/  IMAD R43, R78, R43, RZ ;  /* 0x0000002b4e2b7224 */ /* 0x000fe200078e02ff */
[----:B------:R-:W-:Y:S01]  /*7590*/  MOV R83, R116 ;  /* 0x0000007400537202 */ /* 0x000fe20000000f00 */
[----:B------:R-:W-:Y:S01]  /*75a0*/  IMAD R37, R82, R80, R37 ;  /* 0x0000005052257224 */ /* 0x000fe200078e0225 */
[----:B------:R-:W-:Y:S01]  /*75b0*/  I2IP.S8.S32.SAT R172, R33, R32, R172 ;  /* 0x0000002021ac7239 */ /* 0x000fe200000014ac */
[----:B------:R-:W-:Y:S01]  /*75c0*/  IMAD R40, R78, R44, RZ ;  /* 0x0000002c4e287224 */ /* 0x000fe200078e02ff */
[----:B------:R-:W-:Y:S01]  /*75d0*/  SHF.R.S32.HI R82, RZ, 0x18, R118 ;  /* 0x00000018ff527819 */ /* 0x000fe20000011476 */
[-C--:B------:R-:W-:Y:S01]  /*75e0*/  IMAD R38, R85, R80.reuse, R38 ;  /* 0x0000005055267224 */ /* 0x080fe200078e0226 */
[----:B------:R-:W-:Y:S01]  /*75f0*/  SHF.L.U32 R117, R98, 0x8, RZ ;  /* 0x0000000862757819 */ /* 0x000fe200000006ff */
[-C--:B------:R-:W-:Y:S01]  /*7600*/  IMAD R43, R94, R80.reuse, R43 ;  /* 0x000000505e2b7224 */ /* 0x080fe200078e022b */
[----:B------:R-:W-:Y:S01]  /*7610*/  SHF.R.S32.HI R95, RZ, 0x18, R98 ;  /* 0x00000018ff5f7819 */ /* 0x000fe20000011462 */
[C---:B------:R-:W-:Y:S01]  /*7620*/  IMAD R41, R78.reuse, R45, RZ ;  /* 0x0000002d4e297224 */ /* 0x040fe200078e02ff */
[----:B------:R-:W-:Y:S01]  /*7630*/  SHF.R.S32.HI R85, RZ, 0x18, R114 ;  /* 0x00000018ff557819 */ /* 0x000fe20000011472 */
[----:B------:R-:W-:Y:S01]  /*7640*/  IMAD R40, R81, R80, R40 ;  /* 0x0000005051287224 */ /* 0x000fe200078e0228 */
[----:B------:R-:W-:Y:S01]  /*7650*/  SHF.R.S32.HI R81, RZ, 0x18, R117 ;  /* 0x00000018ff517819 */ /* 0x000fe20000011475 */
[C---:B------:R-:W-:Y:S01]  /*7660*/  IMAD R42, R78.reuse, R46, RZ ;  /* 0x0000002e4e2a7224 */ /* 0x040fe200078e02ff */
[----:B------:R-:W-:Y:S01]  /*7670*/  I2IP.S8.S32.SAT R173, R43, R38, RZ ;  /* 0x000000262bad7239 */ /* 0x000fe200000014ff */
[----:B------:R-:W-:Y:S01]  /*7680*/  IMAD R47, R78, R47, RZ ;  /* 0x0000002f4e2f7224 */ /* 0x000fe200078e02ff */
[----:B------:R-:W-:Y:S01]  /*7690*/  SHF.R.S32.HI R96, RZ, 0x18, R99 ;  /* 0x00000018ff607819 */ /* 0x000fe20000011463 */
[----:B------:R-:W-:Y:S01]  /*76a0*/  IMAD R41, R82, R80, R41 ;  /* 0x0000005052297224 */ /* 0x000fe200078e0229 */
[----:B------:R-:W-:Y:S01]  /*76b0*/  I2IP.S8.S32.SAT R173, R37, R36, R173 ;  /* 0x0000002425ad7239 */ /* 0x000fe200000014ad */
[C---:B------:R-:W-:Y:S01]  /*76c0*/  IMAD R44, R78.reuse, R48, RZ ;  /* 0x000000304e2c7224 */ /* 0x040fe200078e02ff */
[----:B------:R-:W-:Y:S01]  /*76d0*/  SHF.R.S32.HI R82, RZ, 0x18, R115 ;  /* 0x00000018ff527819 */ /* 0x000fe20000011473 */
[-C--:B------:R-:W-:Y:S01]  /*76e0*/  IMAD R42, R81, R80.reuse, R42 ;  /* 0x00000050512a7224 */ /* 0x080fe200078e022a */
[----:B------:R-:W-:Y:S01]  /*76f0*/  SHF.R.S32.HI R97, RZ, 0x18, R100 ;  /* 0x00000018ff617819 */ /* 0x000fe20000011464 */
[C---:B------:R-:W-:Y:S01]  /*7700*/  IMAD R45, R78.reuse, R49, RZ ;  /* 0x000000314e2d7224 */ /* 0x040fe200078e02ff */
[----:B------:R-:W-:Y:S01]  /*7710*/  SHF.R.S32.HI R98, RZ, 0x18, R101 ;  /* 0x00000018ff627819 */ /* 0x000fe20000011465 */
[----:B------:R-:W-:Y:S01]  /*7720*/  IMAD R47, R95, R80, R47 ;  /* 0x000000505f2f7224 */ /* 0x000fe200078e022f */
[----:B------:R-:W-:Y:S01]  /*7730*/  SHF.R.S32.HI R99, RZ, 0x18, R102 ;  /* 0x00000018ff637819 */ /* 0x000fe20000011466 */
[----:B------:R-:W-:Y:S01]  /*7740*/  IMAD R46, R78, R50, RZ ;  /* 0x000000324e2e7224 */ /* 0x000fe200078e02ff */
[----:B------:R-:W-:Y:S01]  /*7750*/  SHF.L.U32 R111, R100, 0x8, RZ ;  /* 0x00000008646f7819 */ /* 0x000fe200000006ff */
        /* <DEDUP_REMOVED lines=9> */
[----:B------:R-:W-:Y:S01]  /*77f0*/  SHF.R.S32.HI R100, RZ, 0x18, R103 ;  /* 0x00000018ff647819 */ /* 0x000fe20000011467 */
[----:B------:R-:W-:Y:S01]  /*7800*/  IMAD.MOV.U32 R81, RZ, RZ, R113 ;  /* 0x000000ffff517224 */ /* 0x000fe200078e0071 */
[----:B------:R-:W-:Y:S01]  /*7810*/  SHF.L.U32 R108, R101, 0x8, RZ ;  /* 0x00000008656c7819 */ /* 0x000fe200000006ff */
[-C--:B------:R-:W-:Y:S01]  /*7820*/  IMAD R51, R96, R80.reuse, R51 ;  /* 0x0000005060337224 */ /* 0x080fe200078e0233 */
[----:B------:R-:W-:Y:S01]  /*7830*/  SHF.L.U32 R105, R102, 0x8, RZ ;  /* 0x0000000866697819 */ /* 0x000fe200000006ff */
[C---:B------:R-:W-:Y:S01]  /*7840*/  IMAD R49, R78.reuse, R53, RZ ;  /* 0x000000354e317224 */ /* 0x040fe200078e02ff */
[----:B------:R-:W-:Y:S01]  /*7850*/  SHF.L.U32 R102, R103, 0x10, RZ ;  /* 0x0000001067667819 */ /* 0x000fe200000006ff */
[----:B------:R-:W-:Y:S01]  /*7860*/  IMAD R48, R81, R80, R48 ;  /* 0x0000005051307224 */ /* 0x000fe200078e0230 */
[----:B------:R-:W-:Y:S01]  /*7870*/  SHF.R.S32.HI R81, RZ, 0x18, R111 ;  /* 0x00000018ff517819 */ /* 0x000fe2000001146f */
[C---:B------:R-:W-:Y:S01]  /*7880*/  IMAD R50, R78.reuse, R54, RZ ;  /* 0x000000364e327224 */ /* 0x040fe200078e02ff */
[----:B------:R-:W-:Y:S01]  /*7890*/  I2IP.S8.S32.SAT R175, R51, R46, RZ ;  /* 0x0000002e33af7239 */ /* 0x000fe200000014ff */
[----:B------:R-:W-:Y:S01]  /*78a0*/  IMAD R55, R78, R55, RZ ;  /* 0x000000374e377224 */ /* 0x000fe200078e02ff */
[----:B------:R-:W-:Y:S01]  /*78b0*/  SHF.L.U32 R101, R103, 0x8, RZ ;  /* 0x0000000867657819 */ /* 0x000fe200000006ff */
[----:B------:R-:W-:Y:S01]  /*78c0*/  IMAD R49, R82, R80, R49 ;  /* 0x0000005052317224 */ /* 0x000fe200078e0231 */
[----:B------:R-:W-:Y:S01]  /*78d0*/  I2IP.S8.S32.SAT R175, R45, R44, R175 ;  /* 0x0000002c2daf7239 */ /* 0x000fe200000014af */
[C---:B------:R-:W-:Y:S01]  /*78e0*/  IMAD R52, R78.reuse, R56, RZ ;  /* 0x000000384e347224 */ /* 0x040fe200078e02ff */
[----:B------:R-:W-:Y:S01]  /*78f0*/  SHF.R.S32.HI R82, RZ, 0x18, R109 ;  /* 0x00000018ff527819 */ /* 0x000fe2000001146d */
[-C--:B------:R-:W-:Y:S01]  /*7900*/  IMAD R50, R81, R80.reuse, R50 ;  /* 0x0000005051327224 */ /* 0x080fe200078e0232 */
[----:B------:R-:W-:Y:S01]  /*7910*/  SHF.R.S32.HI R81, RZ, 0x18, R108 ;  /* 0x00000018ff517819 */ /* 0x000fe2000001146c */
[C---:B------:R-:W-:Y:S01]  /*7920*/  IMAD R53, R78.reuse, R57, RZ ;  /* 0x000000394e357224 */ /* 0x040fe200078e02ff */
[----:B------:R1:W-:Y:S01]  /*7930*/  STS.128 [R178+0x2400], R172 ;  /* 0x002400acb2007388 */ /* 0x0003e20000000c00 */
[----:B------:R-:W-:Y:S02]  /*7940*/  IMAD R55, R97, R80, R55 ;  /* 0x0000005061377224 */ /* 0x000fe400078e0237 */
[C---:B------:R-:W-:Y:S02]  /*7950*/  IMAD R54, R78.reuse, R58, RZ ;  /* 0x0000003a4e367224 */ /* 0x040fe400078e02ff */
[----:B------:R-:W-:Y:S01]  /*7960*/  IMAD R52, R83, R80, R52 ;  /* 0x0000005053347224 */ /* 0x000fe200078e0234 */
[----:B------:R-:W-:Y:S01]  /*7970*/  I2IP.S8.S32.SAT R192, R55, R50, RZ ;  /* 0x0000003237c07239 */ /* 0x000fe200000014ff */
[----:B------:R-:W-:Y:S01]  /*7980*/  IMAD R59, R78, R59, RZ ;  /* 0x0000003b4e3b7224 */ /* 0x000fe200078e02ff */
[----:B------:R-:W-:Y:S01]  /*7990*/  MOV R83, R107 ;  /* 0x0000006b00537202 */ /* 0x000fe20000000f00 */
[----:B------:R-:W-:Y:S01]  /*79a0*/  IMAD R53, R82, R80, R53 ;  /* 0x0000005052357224 */ /* 0x000fe200078e0235 */
[----:B------:R-:W-:Y:S01]  /*79b0*/  I2IP.S8.S32.SAT R192, R49, R48, R192 ;  /* 0x0000003031c07239 */ /* 0x000fe200000014c0 */
[C---:B------:R-:W-:Y:S01]  /*79c0*/  IMAD R56, R78.reuse, R60, RZ ;  /* 0x0000003c4e387224 */ /* 0x040fe200078e02ff */
[----:B------:R-:W-:Y:S01]  /*79d0*/  SHF.R.S32.HI R82, RZ, 0x18, R106 ;  /* 0x00000018ff527819 */ /* 0x000fe2000001146a */
[-C--:B------:R-:W-:Y:S01]  /*79e0*/  IMAD R54, R81, R80.reuse, R54 ;  /* 0x0000005051367224 */ /* 0x080fe200078e0236 */
[----:B------:R-:W-:Y:S01]  /*79f0*/  SHF.R.S32.HI R81, RZ, 0x18, R105 ;  /* 0x00000018ff517819 */ /* 0x000fe20000011469 */
[----:B------:R-:W-:Y:S02]  /*7a00*/  IMAD R57, R78, R61, RZ ;  /* 0x0000003d4e397224 */ /* 0x000fe400078e02ff */
[----:B------:R-:W-:Y:S02]  /*7a10*/  IMAD R59, R98, R80, R59 ;  /* 0x00000050623b7224 */ /* 0x000fe400078e023b */
[C---:B------:R-:W-:Y:S02]  /*7a20*/  IMAD R58, R78.reuse, R62, RZ ;  /* 0x0000003e4e3a7224 */ /* 0x040fe400078e02ff */
[----:B------:R-:W-:Y:S01]  /*7a30*/  IMAD R56, R83, R80, R56 ;  /* 0x0000005053387224 */ /* 0x000fe200078e0238 */
[----:B------:R-:W-:Y:S01]  /*7a40*/  I2IP.S8.S32.SAT R193, R59, R54, RZ ;  /* 0x000000363bc17239 */ /* 0x000fe200000014ff */
[----:B------:R-:W-:Y:S01]  /*7a50*/  IMAD R63, R78, R63, RZ ;  /* 0x0000003f4e3f7224 */ /* 0x000fe200078e02ff */
[----:B------:R-:W-:Y:S01]  /*7a60*/  MOV R83, R104 ;  /* 0x0000006800537202 */ /* 0x000fe20000000f00 */
[----:B------:R-:W-:Y:S01]  /*7a70*/  IMAD R57, R82, R80, R57 ;  /* 0x0000005052397224 */ /* 0x000fe200078e0239 */
[----:B------:R-:W-:Y:S01]  /*7a80*/  SHF.R.S32.HI R82, RZ, 0x18, R102 ;  /* 0x00000018ff527819 */ /* 0x000fe20000011466 */
[C---:B------:R-:W-:Y:S01]  /*7a90*/  IMAD R60, R78.reuse, R64, RZ ;  /* 0x000000404e3c7224 */ /* 0x040fe200078e02ff */
[----:B------:R-:W-:Y:S01]  /*7aa0*/  I2IP.S8.S32.SAT R193, R53, R52, R193 ;  /* 0x0000003435c17239 */ /* 0x000fe200000014c1 */
[-C--:B------:R-:W-:Y:S01]  /*7ab0*/  IMAD R58, R81, R80.reuse, R58 ;  /* 0x00000050513a7224 */ /* 0x080fe200078e023a */
[----:B------:R-:W-:Y:S01]  /*7ac0*/  SHF.R.S32.HI R81, RZ, 0x18, R101 ;  /* 0x00000018ff517819 */ /* 0x000fe20000011465 */
[C---:B------:R-:W-:Y:S02]  /*7ad0*/  IMAD R61, R78.reuse, R65, RZ ;  /* 0x000000414e3d7224 */ /* 0x040fe400078e02ff */
[-C--:B------:R-:W-:Y:S02]  /*7ae0*/  IMAD R63, R99, R80.reuse, R63 ;  /* 0x00000050633f7224 */ /* 0x080fe400078e023f */
[----:B------:R-:W-:Y:S02]  /*7af0*/  IMAD R60, R83, R80, R60 ;  /* 0x00000050533c7224 */ /* 0x000fe400078e023c */
[----:B------:R-:W-:Y:S01]  /*7b00*/  IMAD R62, R78, R66, RZ ;  /* 0x000000424e3e7224 */ /* 0x000fe200078e02ff */
[----:B------:R-:W-:Y:S01]  /*7b10*/  I2IP.S8.S32.SAT R194, R63, R58, RZ ;  /* 0x0000003a3fc27239 */ /* 0x000fe200000014ff */
[----:B------:R-:W-:Y:S02]  /*7b20*/  IMAD R61, R82, R80, R61 ;  /* 0x00000050523d7224 */ /* 0x000fe400078e023d */
[----:B------:R-:W-:Y:S01]  /*7b30*/  IMAD R67, R78, R67, RZ ;  /* 0x000000434e437224 */ /* 0x000fe200078e02ff */
[----:B------:R-:W-:Y:S01]  /*7b40*/  I2IP.S8.S32.SAT R194, R57, R56, R194 ;  /* 0x0000003839c27239 */ /* 0x000fe200000014c2 */
[-C--:B------:R-:W-:Y:S02]  /*7b50*/  IMAD R62, R81, R80.reuse, R62 ;  /* 0x00000050513e7224 */ /* 0x080fe400078e023e */
[----:B------:R-:W-:Y:S05]  /*7b60*/  IMAD R67, R100, R80, R67 ;  /* 0x0000005064437224 */ /* 0x000fea00078e0243 */
[----:B------:R-:W-:Y:S04]  /*7b70*/  I2IP.S8.S32.SAT R189, R67, R62, RZ ;  /* 0x0000003e43bd7239 */ /* 0x000fe800000014ff */
[----:B------:R-:W-:Y:S02]  /*7b80*/  I2IP.S8.S32.SAT R195, R61, R60, R189 ;  /* 0x0000003c3dc37239 */ /* 0x000fe400000014bd */
[----:B------:R-:W-:Y:S03]  /*7b90*/  IADD3 R189, PT, PT, R76, 0x1, RZ ;  /* 0x000000014cbd7810 */ /* 0x000fe60007ffe0ff */
[----:B------:R1:W-:Y:S01]  /*7ba0*/  STS.128 [R177+0x2400], R192 ;  /* 0x002400c0b1007388 */ /* 0x0003e20000000c00 */
[----:B------:R-:W-:Y:S01]  /*7bb0*/  @!PT LDS RZ, [RZ] ;  /* 0x00000000fffff984 */ /* 0x000fe20000000800 */
[----:B------:R-:W-:Y:S01]  /*7bc0*/  @!PT LDS RZ, [RZ] ;  /* 0x00000000fffff984 */ /* 0x000fe20000000800 */
[----:B------:R-:W-:Y:S01]  /*7bd0*/  @!PT LDS RZ, [RZ] ;  /* 0x00000000fffff984 */ /* 0x000fe20000000800 */
[----:B------:R-:W-:Y:S01]  /*7be0*/  @!PT LDS RZ, [RZ] ;  /* 0x00000000fffff984 */ /* 0x000fe20000000800 */
[----:B------:R3:W-:Y:S07]  /*7bf0*/  MEMBAR.ALL.CTA ;  /* 0x0000000000007992 */ /* 0x0007ee0000008000 */
[----:B---3--:R-:W3:Y:S02]  /*7c00*/  FENCE.VIEW.ASYNC.S ;  /* 0x00000000000073c6 */ /* 0x008ee40000000000 */
[----:B---3--:R-:W-:Y:S06]  /*7c10*/  BAR.SYNC.DEFER_BLOCKING 0x1, 0x80 ;  /* 0x0042000000007b1d */ /* 0x008fec0000010000 */
[----:B------:R-:W-:Y:S05]  /*7c20*/  @P0 BRA `(.L_x_124) ;  /* 0x0000000000340947 */ /* 0x000fea0003800000 */
[----:B------:R-:W-:Y:S01]  /*7c30*/  UIADD3 UR12, UPT, UPT, UR43, 0x2400, URZ ;  /* 0x000024002b0c7890 */ /* 0x000fe2000fffe0ff */
[----:B------:R-:W-:Y:S01]  /*7c40*/  R2UR UR9, R165 ;  /* 0x00000000a50972ca */ /* 0x000fe200000e0000 */
[----:B------:R-:W-:Y:S01]  /*7c50*/  UIADD3 UR10, UP0, UPT, UR46, 0x680, URZ ;  /* 0x000006802e0a7890 */ /* 0x000fe2000ff1e0ff */
[----:B------:R-:W-:Y:S01]  /*7c60*/  R2UR UR8, R167 ;  /* 0x00000000a70872ca */ /* 0x000fe200000e0000 */
[----:B------:R-:W-:Y:S02]  /*7c70*/  UMOV UR7, UR36 ;  /* 0x0000002400077c82 */ /* 0x000fe40008000000 */
[----:B------:R-:W-:Y:S01]  /*7c80*/  IMAD.U32 R186, RZ, RZ, UR12 ;  /* 0x0000000cffba7e24 */ /* 0x000fe2000f8e00ff */
[----:B------:R-:W-:Y:S04]  /*7c90*/  UIADD3.X UR11, UPT, UPT, URZ, UR47, URZ, UP0, !UPT ;  /* 0x0000002fff0b7290 */ /* 0x000fe800087fe4ff */
[----:B------:R-:W-:Y:S03]  /*7ca0*/  R2UR UR4, R186 ;  /* 0x00000000ba0472ca */ /* 0x000fe600000e0000 */
[----:B------:R-:W-:Y:S02]  /*7cb0*/  USHF.L.U32 UR5, UR9, 0x6, URZ ;  /* 0x0000000609057899 */ /* 0x000fe400080006ff */
[----:B------:R-:W-:Y:S09]  /*7cc0*/  USHF.L.U32 UR6, UR8, 0x7, URZ ;  /* 0x0000000708067899 */ /* 0x000ff200080006ff */
[----:B------:R3:W-:Y:S01]  /*7cd0*/  UTMASTG.3D [UR4], [UR10] ;  /* 0x000000040a0073b5 */ /* 0x0007e20008010000 */
[----:B------:R0:W-:Y:S01]  /*7ce0*/  UTMACMDFLUSH ;  /* 0x00000000000079b7 */ /* 0x0001e20000000000 */
[----:B---3--:R-:W-:Y:S04]  /*7cf0*/  DEPBAR.LE SB0, 0x0 ;  /* 0x000080000000791a */ /* 0x008fe80000000000 */
.L_x_124:
[----:B------:R-:W-:Y:S05]  /*7d00*/  BSYNC.RECONVERGENT B0 ;  /* 0x0000000000007941 */ /* 0x000fea0003800200 */
.L_x_123:
[----:B------:R-:W-:Y:S01]  /*7d10*/  BAR.SYNC.DEFER_BLOCKING 0x1, 0x80 ;  /* 0x0042000000007b1d */ /* 0x000fe20000010000 */
[----:B------:R-:W-:Y:S01]  /*7d20*/  ISETP.NE.AND P2, PT, R187, RZ, PT ;  /* 0x000000ffbb00720c */ /* 0x000fe20003f45270 */
[----:B------:R-:W-:Y:S01]  /*7d30*/  IMAD.IADD R165, R75, 0x1, R164 ;  /* 0x000000014ba57824 */ /* 0x000fe200078e02a4 */
[----:B------:R-:W-:Y:S01]  /*7d40*/  ISETP.NE.AND P0, PT, R188, 0x2, PT ;  /* 0x00000002bc00780c */ /* 0x000fe20003f05270 */
[----:B------:R-:W-:Y:S01]  /*7d50*/  IMAD.IADD R167, R77, 0x1, R166 ;  /* 0x000000014da77824 */ /* 0x000fe200078e02a6 */
[----:B------:R-:W-:Y:S02]  /*7d60*/  ISETP.NE.AND P1, PT, R189, 0x4, PT ;  /* 0x00000004bd00780c */ /* 0x000fe40003f25270 */
[----:B------:R-:W-:Y:S02]  /*7d70*/  SEL R3, RZ, 0x1, P0 ;  /* 0x00000001ff037807 */ /* 0x000fe40000000000 */
[----:B------:R-:W-:Y:S02]  /*7d80*/  SEL R0, RZ, 0x1, P1 ;  /* 0x00000001ff007807 */ /* 0x000fe40000800000 */
[----:B------:R-:W-:Y:S02]  /*7d90*/  LOP3.LUT R184, R184, R3, RZ, 0x3c, !PT ;  /* 0x00000003b8b87212 */ /* 0x000fe400078e3cff */
[----:B------:R-:W-:Y:S02]  /*7da0*/  LOP3.LUT R185, R185, R0, RZ, 0x3c, !PT ;  /* 0x00000000b9b97212 */ /* 0x000fe400078e3cff */
[----:B------:R-:W-:Y:S02]  /*7db0*/  @P2 R2UR UR36, R182 ;  /* 0x00000000b62422ca */ /* 0x000fe400000e0000 */
[----:B------:R-:W-:Y:S02]  /*7dc0*/  SEL R188, R188, RZ, P0 ;  /* 0x000000ffbcbc7207 */ /* 0x000fe40000000000 */
[----:B------:R-:W-:Y:S01]  /*7dd0*/  SEL R76, R189, RZ, P1 ;  /* 0x000000ffbd4c7207 */ /* 0x000fe20000800000 */
[----:B------:R-:W-:Y:S10]  /*7de0*/  @P2 BRA `(.L_x_125) ;  /* 0xffffffdc00342947 */ /* 0x000ff4000383ffff */
[----:B------:R-:W-:Y:S05]  /*7df0*/  EXIT ;  /* 0x000000000000794d */ /* 0x000fea0003800000 */
.L_x_20:
[----:B--2---:R2:W1:Y:S02]  /*7e00*/  SYNCS.PHASECHK.TRANS64.TRYWAIT P0, [R3+URZ+0x2b0], R2 ;  /* 0x0002b002030075a7 */ /* 0x00446400080011ff */
[----:B-1----:R-:W-:Y:S05]  /*7e10*/  @!P0 NANOSLEEP.SYNCS 0x989680 ;  /* 0x009896800000895d */ /* 0x002fea0003900000 */
[----:B------:R-:W1:Y:S02]  /*7e20*/  @!P0 SYNCS.PHASECHK.TRANS64 P0, [R3+URZ+0x2b0], R2 ;  /* 0x0002b002030085a7 */ /* 0x000e6400080010ff */
[----:B-1----:R-:W-:Y:S05]  /*7e30*/  @!P0 BRA `(.L_x_20) ;  /* 0xfffffffc00f08947 */ /* 0x002fea000383ffff */
[----:B------:R-:W-:Y:S05]  /*7e40*/  BRA `(.L_x_126) ;  /* 0xffffff9800cc7947 */ /* 0x000fea000383ffff */
.L_x_23:
[----:B-1----:R-:W-:-:S07]  /*7e50*/  MOV R2, UR33 ;  /* 0x0000002100027c02 */ /* 0x002fce0008000f00 */
.L_x_127:
[----:B-1----:R1:W2:Y:S02]  /*7e60*/  SYNCS.PHASECHK.TRANS64.TRYWAIT P0, [R2+URZ+0x110], R5 ;  /* 0x00011005020075a7 */ /* 0x0022a400080011ff */
[----:B--2---:R-:W-:Y:S05]  /*7e70*/  @!P0 NANOSLEEP.SYNCS 0x989680 ;  /* 0x009896800000895d */ /* 0x004fea0003900000 */
[----:B------:R-:W2:Y:S02]  /*7e80*/  @!P0 SYNCS.PHASECHK.TRANS64 P0, [R2+URZ+0x110], R5 ;  /* 0x00011005020085a7 */ /* 0x000ea400080010ff */
[----:B--2---:R-:W-:Y:S05]  /*7e90*/  @!P0 BRA `(.L_x_127) ;  /* 0xfffffffc00f08947 */ /* 0x004fea000383ffff */
[----:B------:R-:W-:Y:S05]  /*7ea0*/  BRA `(.L_x_22) ;  /* 0xffffff9c001c7947 */ /* 0x000fea000383ffff */
.L_x_29:
[----:B-1----:R-:W-:-:S07]  /*7eb0*/  MOV R2, UR17 ;  /* 0x0000001100027c02 */ /* 0x002fce0008000f00 */
.L_x_128:
[----:B-1----:R1:W2:Y:S02]  /*7ec0*/  SYNCS.PHASECHK.TRANS64.TRYWAIT P0, [R2+URZ+0x110], R5 ;  /* 0x00011005020075a7 */ /* 0x0022a400080011ff */
[----:B--2---:R-:W-:Y:S05]  /*7ed0*/  @!P0 NANOSLEEP.SYNCS 0x989680 ;  /* 0x009896800000895d */ /* 0x004fea0003900000 */
[----:B------:R-:W2:Y:S02]  /*7ee0*/  @!P0 SYNCS.PHASECHK.TRANS64 P0, [R2+URZ+0x110], R5 ;  /* 0x00011005020085a7 */ /* 0x000ea400080010ff */
[----:B--2---:R-:W-:Y:S05]  /*7ef0*/  @!P0 BRA `(.L_x_128) ;  /* 0xfffffffc00f08947 */ /* 0x004fea000383ffff */
[----:B------:R-:W-:Y:S05]  /*7f00*/  BRA `(.L_x_28) ;  /* 0xffffff9c00c47947 */ /* 0x000fea000383ffff */
.L_x_33:
[----:B-1----:R1:W2:Y:S02]  /*7f10*/  SYNCS.PHASECHK.TRANS64.TRYWAIT P0, [R2+URZ+0x240], R3 ;  /* 0x00024003020075a7 */ /* 0x0022a400080011ff */
[----:B--2---:R-:W-:Y:S05]  /*7f20*/  @!P0 NANOSLEEP.SYNCS 0x989680 ;  /* 0x009896800000895d */ /* 0x004fea0003900000 */
[----:B------:R-:W2:Y:S02]  /*7f30*/  @!P0 SYNCS.PHASECHK.TRANS64 P0, [R2+URZ+0x240], R3 ;  /* 0x00024003020085a7 */ /* 0x000ea400080010ff */
[----:B--2---:R-:W-:Y:S05]  /*7f40*/  @!P0 BRA `(.L_x_33) ;  /* 0xfffffffc00f08947 */ /* 0x004fea000383ffff */
[----:B------:R-:W-:Y:S05]  /*7f50*/  BRA `(.L_x_129) ;  /* 0xffffffa000547947 */ /* 0x000fea000383ffff */
.L_x_37:
[----:B----4-:R-:W-:-:S07]  /*7f60*/  MOV R0, UR5 ;  /* 0x0000000500007c02 */ /* 0x010fce0008000f00 */
.L_x_130:
[----:B-1----:R1:W2:Y:S02]  /*7f70*/  SYNCS.PHASECHK.TRANS64.TRYWAIT P0, [R0+URZ], R3 ;  /* 0x00000003000075a7 */ /* 0x0022a400080011ff */
[----:B--2---:R-:W-:Y:S05]  /*7f80*/  @!P0 NANOSLEEP.SYNCS 0x989680 ;  /* 0x009896800000895d */ /* 0x004fea0003900000 */
[----:B------:R-:W2:Y:S02]  /*7f90*/  @!P0 SYNCS.PHASECHK.TRANS64 P0, [R0+URZ], R3 ;  /* 0x00000003000085a7 */ /* 0x000ea400080010ff */
[----:B--2---:R-:W-:Y:S05]  /*7fa0*/  @!P0 BRA `(.L_x_130) ;  /* 0xfffffffc00f08947 */ /* 0x004fea000383ffff */
[----:B------:R-:W-:Y:S05]  /*7fb0*/  BRA `(.L_x_131) ;  /* 0xffffffa400c47947 */ /* 0x000fea000383ffff */
.L_x_38:
[----:B----4-:R-:W-:-:S07]  /*7fc0*/  MOV R0, UR5 ;  /* 0x0000000500007c02 */ /* 0x010fce0008000f00 */
.L_x_132:
[----:B-1----:R1:W2:Y:S02]  /*7fd0*/  SYNCS.PHASECHK.TRANS64.TRYWAIT P0, [R0+URZ], R3 ;  /* 0x00000003000075a7 */ /* 0x0022a400080011ff */
[----:B--2---:R-:W-:Y:S05]  /*7fe0*/  @!P0 NANOSLEEP.SYNCS 0x989680 ;  /* 0x009896800000895d */ /* 0x004fea0003900000 */
[----:B------:R-:W2:Y:S02]  /*7ff0*/  @!P0 SYNCS.PHASECHK.TRANS64 P0, [R0+URZ], R3 ;  /* 0x00000003000085a7 */ /* 0x000ea400080010ff */
[----:B--2---:R-:W-:Y:S05]  /*8000*/  @!P0 BRA `(.L_x_132) ;  /* 0xfffffffc00f08947 */ /* 0x004fea000383ffff */
[----:B------:R-:W-:Y:S05]  /*8010*/  BRA `(.L_x_133) ;  /* 0xffffffa400d07947 */ /* 0x000fea000383ffff */
.L_x_39:
[----:B----4-:R-:W-:-:S07]  /*8020*/  MOV R0, UR5 ;  /* 0x0000000500007c02 */ /* 0x010fce0008000f00 */
.L_x_134:
[----:B-1----:R1:W2:Y:S02]  /*8030*/  SYNCS.PHASECHK.TRANS64.TRYWAIT P0, [R0+URZ], R3 ;  /* 0x00000003000075a7 */ /* 0x0022a400080011ff */
[----:B--2---:R-:W-:Y:S05]  /*8040*/  @!P0 NANOSLEEP.SYNCS 0x989680 ;  /* 0x009896800000895d */ /* 0x004fea0003900000 */
[----:B------:R-:W2:Y:S02]  /*8050*/  @!P0 SYNCS.PHASECHK.TRANS64 P0, [R0+URZ], R3 ;  /* 0x00000003000085a7 */ /* 0x000ea400080010ff */
[----:B--2---:R-:W-:Y:S05]  /*8060*/  @!P0 BRA `(.L_x_134) ;  /* 0xfffffffc00f08947 */ /* 0x004fea000383ffff */
[----:B------:R-:W-:Y:S05]  /*8070*/  BRA `(.L_x_135) ;  /* 0xffffffa400dc7947 */ /* 0x000fea000383ffff */
.L_x_40:
[----:B----4-:R-:W-:-:S07]  /*8080*/  MOV R0, UR5 ;  /* 0x0000000500007c02 */ /* 0x010fce0008000f00 */
.L_x_136:
[----:B-1----:R1:W2:Y:S02]  /*8090*/  SYNCS.PHASECHK.TRANS64.TRYWAIT P0, [R0+URZ], R3 ;  /* 0x00000003000075a7 */ /* 0x0022a400080011ff */
[----:B--2---:R-:W-:Y:S05]  /*80a0*/  @!P0 NANOSLEEP.SYNCS 0x989680 ;  /* 0x009896800000895d */ /* 0x004fea0003900000 */
[----:B------:R-:W2:Y:S02]  /*80b0*/  @!P0 SYNCS.PHASECHK.TRANS64 P0, [R0+URZ], R3 ;  /* 0x00000003000085a7 */ /* 0x000ea400080010ff */
[----:B--2---:R-:W-:Y:S05]  /*80c0*/  @!P0 BRA `(.L_x_136) ;  /* 0xfffffffc00f08947 */ /* 0x004fea000383ffff */
[----:B------:R-:W-:Y:S05]  /*80d0*/  BRA `(.L_x_137) ;  /* 0xffffffa400e87947 */ /* 0x000fea000383ffff */
.L_x_41:
[----:B----4-:R-:W-:-:S07]  /*80e0*/  MOV R0, UR5 ;  /* 0x0000000500007c02 */ /* 0x010fce0008000f00 */
.L_x_138:
[----:B-1----:R1:W2:Y:S02]  /*80f0*/  SYNCS.PHASECHK.TRANS64.TRYWAIT P0, [R0+URZ], R3 ;  /* 0x00000003000075a7 */ /* 0x0022a400080011ff */
[----:B--2---:R-:W-:Y:S05]  /*8100*/  @!P0 NANOSLEEP.SYNCS 0x989680 ;  /* 0x009896800000895d */ /* 0x004fea0003900000 */
[----:B------:R-:W2:Y:S02]  /*8110*/  @!P0 SYNCS.PHASECHK.TRANS64 P0, [R0+URZ], R3 ;  /* 0x00000003000085a7 */ /* 0x000ea400080010ff */
[----:B--2---:R-:W-:Y:S05]  /*8120*/  @!P0 BRA `(.L_x_138) ;  /* 0xfffffffc00f08947 */ /* 0x004fea000383ffff */
[----:B------:R-:W-:Y:S05]  /*8130*/  BRA `(.L_x_139) ;  /* 0xffffffa400f47947 */ /* 0x000fea000383ffff */
.L_x_42:
[----:B----4-:R-:W-:-:S07]  /*8140*/  MOV R0, UR5 ;  /* 0x0000000500007c02 */ /* 0x010fce0008000f00 */
.L_x_140:
[----:B-1----:R1:W2:Y:S02]  /*8150*/  SYNCS.PHASECHK.TRANS64.TRYWAIT P0, [R0+URZ], R3 ;  /* 0x00000003000075a7 */ /* 0x0022a400080011ff */
[----:B--2---:R-:W-:Y:S05]  /*8160*/  @!P0 NANOSLEEP.SYNCS 0x989680 ;  /* 0x009896800000895d */ /* 0x004fea0003900000 */
[----:B------:R-:W2:Y:S02]  /*8170*/  @!P0 SYNCS.PHASECHK.TRANS64 P0, [R0+URZ], R3 ;  /* 0x00000003000085a7 */ /* 0x000ea400080010ff */
[----:B--2---:R-:W-:Y:S05]  /*8180*/  @!P0 BRA `(.L_x_140) ;  /* 0xfffffffc00f08947 */ /* 0x004fea000383ffff */
[----:B------:R-:W-:Y:S05]  /*8190*/  BRA `(.L_x_141) ;  /* 0xffffffa800007947 */ /* 0x000fea000383ffff */
.L_x_43:
[----:B----4-:R-:W-:-:S07]  /*81a0*/  MOV R0, UR5 ;  /* 0x0000000500007c02 */ /* 0x010fce0008000f00 */
.L_x_142:
[----:B-1----:R1:W2:Y:S02]  /*81b0*/  SYNCS.PHASECHK.TRANS64.TRYWAIT P0, [R0+URZ], R3 ;  /* 0x00000003000075a7 */ /* 0x0022a400080011ff */
[----:B--2---:R-:W-:Y:S05]  /*81c0*/  @!P0 NANOSLEEP.SYNCS 0x989680 ;  /* 0x009896800000895d */ /* 0x004fea0003900000 */
[----:B------:R-:W2:Y:S02]  /*81d0*/  @!P0 SYNCS.PHASECHK.TRANS64 P0, [R0+URZ], R3 ;  /* 0x00000003000085a7 */ /* 0x000ea400080010ff */
[----:B--2---:R-:W-:Y:S05]  /*81e0*/  @!P0 BRA `(.L_x_142) ;  /* 0xfffffffc00f08947 */ /* 0x004fea000383ffff */
[----:B------:R-:W-:Y:S05]  /*81f0*/  BRA `(.L_x_143) ;  /* 0xffffffa8000c7947 */ /* 0x000fea000383ffff */
.L_x_44:
[----:B----4-:R-:W-:-:S07]  /*8200*/  MOV R0, UR5 ;  /* 0x0000000500007c02 */ /* 0x010fce0008000f00 */
.L_x_144:
[----:B-1----:R1:W2:Y:S02]  /*8210*/  SYNCS.PHASECHK.TRANS64.TRYWAIT P0, [R0+URZ], R3 ;  /* 0x00000003000075a7 */ /* 0x0022a400080011ff */
[----:B--2---:R-:W-:Y:S05]  /*8220*/  @!P0 NANOSLEEP.SYNCS 0x989680 ;  /* 0x009896800000895d */ /* 0x004fea0003900000 */
[----:B------:R-:W2:Y:S02]  /*8230*/  @!P0 SYNCS.PHASECHK.TRANS64 P0, [R0+URZ], R3 ;  /* 0x00000003000085a7 */ /* 0x000ea400080010ff */
[----:B--2---:R-:W-:Y:S05]  /*8240*/  @!P0 BRA `(.L_x_144) ;  /* 0xfffffffc00f08947 */ /* 0x004fea000383ffff */
[----:B------:R-:W-:Y:S05]  /*8250*/  BRA `(.L_x_145) ;  /* 0xffffffa800187947 */ /* 0x000fea000383ffff */
.L_x_45:
[----:B----4-:R-:W-:-:S07]  /*8260*/  MOV R0, UR5 ;  /* 0x0000000500007c02 */ /* 0x010fce0008000f00 */
.L_x_146:
[----:B-1----:R1:W2:Y:S02]  /*8270*/  SYNCS.PHASECHK.TRANS64.TRYWAIT P0, [R0+URZ], R3 ;  /* 0x00000003000075a7 */ /* 0x0022a400080011ff */
[----:B--2---:R-:W-:Y:S05]  /*8280*/  @!P0 NANOSLEEP.SYNCS 0x989680 ;  /* 0x009896800000895d */ /* 0x004fea0003900000 */
[----:B------:R-:W2:Y:S02]  /*8290*/  @!P0 SYNCS.PHASECHK.TRANS64 P0, [R0+URZ], R3 ;  /* 0x00000003000085a7 */ /* 0x000ea400080010ff */
[----:B--2---:R-:W-:Y:S05]  /*82a0*/  @!P0 BRA `(.L_x_146) ;  /* 0xfffffffc00f08947 */ /* 0x004fea000383ffff */
[----:B------:R-:W-:Y:S05]  /*82b0*/  BRA `(.L_x_147) ;  /* 0xffffffa800247947 */ /* 0x000fea000383ffff */
.L_x_46:
[----:B----4-:R-:W-:-:S07]  /*82c0*/  MOV R0, UR5 ;  /* 0x0000000500007c02 */ /* 0x010fce0008000f00 */
.L_x_148:
[----:B-1----:R1:W2:Y:S02]  /*82d0*/  SYNCS.PHASECHK.TRANS64.TRYWAIT P0, [R0+URZ], R3 ;  /* 0x00000003000075a7 */ /* 0x0022a400080011ff */
[----:B--2---:R-:W-:Y:S05]  /*82e0*/  @!P0 NANOSLEEP.SYNCS 0x989680 ;  /* 0x009896800000895d */ /* 0x004fea0003900000 */
[----:B------:R-:W2:Y:S02]  /*82f0*/  @!P0 SYNCS.PHASECHK.TRANS64 P0, [R0+URZ], R3 ;  /* 0x00000003000085a7 */ /* 0x000ea400080010ff */
[----:B--2---:R-:W-:Y:S05]  /*8300*/  @!P0 BRA `(.L_x_148) ;  /* 0xfffffffc00f08947 */ /* 0x004fea000383ffff */
[----:B------:R-:W-:Y:S05]  /*8310*/  BRA `(.L_x_149) ;  /* 0xffffffa800307947 */ /* 0x000fea000383ffff */
.L_x_47:
[----:B----4-:R-:W-:-:S07]  /*8320*/  MOV R0, UR5 ;  /* 0x0000000500007c02 */ /* 0x010fce0008000f00 */
.L_x_150:
[----:B-1----:R1:W2:Y:S02]  /*8330*/  SYNCS.PHASECHK.TRANS64.TRYWAIT P0, [R0+URZ], R3 ;  /* 0x00000003000075a7 */ /* 0x0022a400080011ff */
[----:B--2---:R-:W-:Y:S05]  /*8340*/  @!P0 NANOSLEEP.SYNCS 0x989680 ;  /* 0x009896800000895d */ /* 0x004fea0003900000 */
[----:B------:R-:W2:Y:S02]  /*8350*/  @!P0 SYNCS.PHASECHK.TRANS64 P0, [R0+URZ], R3 ;  /* 0x00000003000085a7 */ /* 0x000ea400080010ff */
[----:B--2---:R-:W-:Y:S05]  /*8360*/  @!P0 BRA `(.L_x_150) ;  /* 0xfffffffc00f08947 */ /* 0x004fea000383ffff */
[----:B------:R-:W-:Y:S05]  /*8370*/  BRA `(.L_x_151) ;  /* 0xffffffa8003c7947 */ /* 0x000fea000383ffff */
.L_x_48:
[----:B----4-:R-:W-:-:S07]  /*8380*/  MOV R0, UR5 ;  /* 0x0000000500007c02 */ /* 0x010fce0008000f00 */
.L_x_152:
[----:B-1----:R1:W2:Y:S02]  /*8390*/  SYNCS.PHASECHK.TRANS64.TRYWAIT P0, [R0+URZ], R3 ;  /* 0x00000003000075a7 */ /* 0x0022a400080011ff */
[----:B--2---:R-:W-:Y:S05]  /*83a0*/  @!P0 NANOSLEEP.SYNCS 0x989680 ;  /* 0x009896800000895d */ /* 0x004fea0003900000 */
[----:B------:R-:W2:Y:S02]  /*83b0*/  @!P0 SYNCS.PHASECHK.TRANS64 P0, [R0+URZ], R3 ;  /* 0x00000003000085a7 */ /* 0x000ea400080010ff */
[----:B--2---:R-:W-:Y:S05]  /*83c0*/  @!P0 BRA `(.L_x_152) ;  /* 0xfffffffc00f08947 */ /* 0x004fea000383ffff */
[----:B------:R-:W-:Y:S05]  /*83d0*/  BRA `(.L_x_153) ;  /* 0xffffffa800487947 */ /* 0x000fea000383ffff */
.L_x_49:
[----:B----4-:R-:W-:-:S07]  /*83e0*/  MOV R0, UR5 ;  /* 0x0000000500007c02 */ /* 0x010fce0008000f00 */
.L_x_154:
[----:B-1----:R1:W2:Y:S02]  /*83f0*/  SYNCS.PHASECHK.TRANS64.TRYWAIT P0, [R0+URZ], R3 ;  /* 0x00000003000075a7 */ /* 0x0022a400080011ff */
[----:B--2---:R-:W-:Y:S05]  /*8400*/  @!P0 NANOSLEEP.SYNCS 0x989680 ;  /* 0x009896800000895d */ /* 0x004fea0003900000 */
[----:B------:R-:W2:Y:S02]  /*8410*/  @!P0 SYNCS.PHASECHK.TRANS64 P0, [R0+URZ], R3 ;  /* 0x00000003000085a7 */ /* 0x000ea400080010ff */
[----:B--2---:R-:W-:Y:S05]  /*8420*/  @!P0 BRA `(.L_x_154) ;  /* 0xfffffffc00f08947 */ /* 0x004fea000383ffff */
[----:B------:R-:W-:Y:S05]  /*8430*/  BRA `(.L_x_155) ;  /* 0xffffffa800547947 */ /* 0x000fea000383ffff */
.L_x_50:
[----:B----4-:R-:W-:-:S07]  /*8440*/  MOV R0, UR5 ;  /* 0x0000000500007c02 */ /* 0x010fce0008000f00 */
.L_x_156:
[----:B-1----:R1:W2:Y:S02]  /*8450*/  SYNCS.PHASECHK.TRANS64.TRYWAIT P0, [R0+URZ], R3 ;  /* 0x00000003000075a7 */ /* 0x0022a400080011ff */
[----:B--2---:R-:W-:Y:S05]  /*8460*/  @!P0 NANOSLEEP.SYNCS 0x989680 ;  /* 0x009896800000895d */ /* 0x004fea0003900000 */
[----:B------:R-:W2:Y:S02]  /*8470*/  @!P0 SYNCS.PHASECHK.TRANS64 P0, [R0+URZ], R3 ;  /* 0x00000003000085a7 */ /* 0x000ea400080010ff */
[----:B--2---:R-:W-:Y:S05]  /*8480*/  @!P0 BRA `(.L_x_156) ;  /* 0xfffffffc00f08947 */ /* 0x004fea000383ffff */
[----:B------:R-:W-:Y:S05]  /*8490*/  BRA `(.L_x_157) ;  /* 0xffffffa800607947 */ /* 0x000fea000383ffff */
.L_x_51:
[----:B----4-:R-:W-:-:S07]  /*84a0*/  MOV R0, UR5 ;  /* 0x0000000500007c02 */ /* 0x010fce0008000f00 */
.L_x_158:
[----:B-1----:R1:W2:Y:S02]  /*84b0*/  SYNCS.PHASECHK.TRANS64.TRYWAIT P0, [R0+URZ], R3 ;  /* 0x00000003000075a7 */ /* 0x0022a400080011ff */
[----:B--2---:R-:W-:Y:S05]  /*84c0*/  @!P0 NANOSLEEP.SYNCS 0x989680 ;  /* 0x009896800000895d */ /* 0x004fea0003900000 */
[----:B------:R-:W2:Y:S02]  /*84d0*/  @!P0 SYNCS.PHASECHK.TRANS64 P0, [R0+URZ], R3 ;  /* 0x00000003000085a7 */ /* 0x000ea400080010ff */
[----:B--2---:R-:W-:Y:S05]  /*84e0*/  @!P0 BRA `(.L_x_158) ;  /* 0xfffffffc00f08947 */ /* 0x004fea000383ffff */
[----:B------:R-:W-:Y:S05]  /*84f0*/  BRA `(.L_x_159) ;  /* 0xffffffa8006c7947 */ /* 0x000fea000383ffff */
.L_x_52:
[----:B----4-:R-:W-:-:S07]  /*8500*/  MOV R0, UR5 ;  /* 0x0000000500007c02 */ /* 0x010fce0008000f00 */
.L_x_160:
[----:B-1----:R1:W2:Y:S02]  /*8510*/  SYNCS.PHASECHK.TRANS64.TRYWAIT P0, [R0+URZ], R3 ;  /* 0x00000003000075a7 */ /* 0x0022a400080011ff */
[----:B--2---:R-:W-:Y:S05]  /*8520*/  @!P0 NANOSLEEP.SYNCS 0x989680 ;  /* 0x009896800000895d */ /* 0x004fea0003900000 */
[----:B------:R-:W2:Y:S02]  /*8530*/  @!P0 SYNCS.PHASECHK.TRANS64 P0, [R0+URZ], R3 ;  /* 0x00000003000085a7 */ /* 0x000ea400080010ff */
[----:B--2---:R-:W-:Y:S05]  /*8540*/  @!P0 BRA `(.L_x_160) ;  /* 0xfffffffc00f08947 */ /* 0x004fea000383ffff */
[----:B------:R-:W-:Y:S05]  /*8550*/  BRA `(.L_x_161) ;  /* 0xffffffa800787947 */ /* 0x000fea000383ffff */
.L_x_53:
[----:B----4-:R-:W-:-:S07]  /*8560*/  MOV R0, UR5 ;  /* 0x0000000500007c02 */ /* 0x010fce0008000f00 */
.L_x_162:
[----:B-1----:R1:W2:Y:S02]  /*8570*/  SYNCS.PHASECHK.TRANS64.TRYWAIT P0, [R0+URZ], R3 ;  /* 0x00000003000075a7 */ /* 0x0022a400080011ff */
[----:B--2---:R-:W-:Y:S05]  /*8580*/  @!P0 NANOSLEEP.SYNCS 0x989680 ;  /* 0x009896800000895d */ /* 0x004fea0003900000 */
[----:B------:R-:W2:Y:S02]  /*8590*/  @!P0 SYNCS.PHASECHK.TRANS64 P0, [R0+URZ], R3 ;  /* 0x00000003000085a7 */ /* 0x000ea400080010ff */
[----:B--2---:R-:W-:Y:S05]  /*85a0*/  @!P0 BRA `(.L_x_162) ;  /* 0xfffffffc00f08947 */ /* 0x004fea000383ffff */
[----:B------:R-:W-:Y:S05]  /*85b0*/  BRA `(.L_x_163) ;  /* 0xffffffa800847947 */ /* 0x000fea000383ffff */
.L_x_54:
[----:B----4-:R-:W-:-:S07]  /*85c0*/  MOV R0, UR5 ;  /* 0x0000000500007c02 */ /* 0x010fce0008000f00 */
.L_x_164:
[----:B-1----:R1:W2:Y:S02]  /*85d0*/  SYNCS.PHASECHK.TRANS64.TRYWAIT P0, [R0+URZ], R3 ;  /* 0x00000003000075a7 */ /* 0x0022a400080011ff */
[----:B--2---:R-:W-:Y:S05]  /*85e0*/  @!P0 NANOSLEEP.SYNCS 0x989680 ;  /* 0x009896800000895d */ /* 0x004fea0003900000 */
[----:B------:R-:W2:Y:S02]  /*85f0*/  @!P0 SYNCS.PHASECHK.TRANS64 P0, [R0+URZ], R3 ;  /* 0x00000003000085a7 */ /* 0x000ea400080010ff */
[----:B--2---:R-:W-:Y:S05]  /*8600*/  @!P0 BRA `(.L_x_164) ;  /* 0xfffffffc00f08947 */ /* 0x004fea000383ffff */
[----:B------:R-:W-:Y:S05]  /*8610*/  BRA `(.L_x_165) ;  /* 0xffffffa800907947 */ /* 0x000fea000383ffff */
.L_x_55:
[----:B----4-:R-:W-:-:S07]  /*8620*/  MOV R0, UR5 ;  /* 0x0000000500007c02 */ /* 0x010fce0008000f00 */
.L_x_166:
[----:B-1----:R1:W2:Y:S02]  /*8630*/  SYNCS.PHASECHK.TRANS64.TRYWAIT P0, [R0+URZ], R3 ;  /* 0x00000003000075a7 */ /* 0x0022a400080011ff */
[----:B--2---:R-:W-:Y:S05]  /*8640*/  @!P0 NANOSLEEP.SYNCS 0x989680 ;  /* 0x009896800000895d */ /* 0x004fea0003900000 */
[----:B------:R-:W2:Y:S02]  /*8650*/  @!P0 SYNCS.PHASECHK.TRANS64 P0, [R0+URZ], R3 ;  /* 0x00000003000085a7 */ /* 0x000ea400080010ff */
[----:B--2---:R-:W-:Y:S05]  /*8660*/  @!P0 BRA `(.L_x_166) ;  /* 0xfffffffc00f08947 */ /* 0x004fea000383ffff */
[----:B------:R-:W-:Y:S05]  /*8670*/  BRA `(.L_x_167) ;  /* 0xffffffa8009c7947 */ /* 0x000fea000383ffff */
.L_x_56:
[----:B----4-:R-:W-:-:S07]  /*8680*/  MOV R0, UR5 ;  /* 0x0000000500007c02 */ /* 0x010fce0008000f00 */
.L_x_168:
[----:B-1----:R1:W2:Y:S02]  /*8690*/  SYNCS.PHASECHK.TRANS64.TRYWAIT P0, [R0+URZ], R3 ;  /* 0x00000003000075a7 */ /* 0x0022a400080011ff */
[----:B--2---:R-:W-:Y:S05]  /*86a0*/  @!P0 NANOSLEEP.SYNCS 0x989680 ;  /* 0x009896800000895d */ /* 0x004fea0003900000 */
[----:B------:R-:W2:Y:S02]  /*86b0*/  @!P0 SYNCS.PHASECHK.TRANS64 P0, [R0+URZ], R3 ;  /* 0x00000003000085a7 */ /* 0x000ea400080010ff */
[----:B--2---:R-:W-:Y:S05]  /*86c0*/  @!P0 BRA `(.L_x_168) ;  /* 0xfffffffc00f08947 */ /* 0x004fea000383ffff */
[----:B------:R-:W-:Y:S05]  /*86d0*/  BRA `(.L_x_169) ;  /* 0xffffffa800a87947 */ /* 0x000fea000383ffff */
.L_x_57:
[----:B----4-:R-:W-:-:S07]  /*86e0*/  MOV R0, UR5 ;  /* 0x0000000500007c02 */ /* 0x010fce0008000f00 */
.L_x_170:
[----:B-1----:R1:W2:Y:S02]  /*86f0*/  SYNCS.PHASECHK.TRANS64.TRYWAIT P0, [R0+URZ], R3 ;  /* 0x00000003000075a7 */ /* 0x0022a400080011ff */
[----:B--2---:R-:W-:Y:S05]  /*8700*/  @!P0 NANOSLEEP.SYNCS 0x989680 ;  /* 0x009896800000895d */ /* 0x004fea0003900000 */
[----:B------:R-:W2:Y:S02]  /*8710*/  @!P0 SYNCS.PHASECHK.TRANS64 P0, [R0+URZ], R3 ;  /* 0x00000003000085a7 */ /* 0x000ea400080010ff */
[----:B--2---:R-:W-:Y:S05]  /*8720*/  @!P0 BRA `(.L_x_170) ;  /* 0xfffffffc00f08947 */ /* 0x004fea000383ffff */
[----:B------:R-:W-:Y:S05]  /*8730*/  BRA `(.L_x_171) ;  /* 0xffffffa800b47947 */ /* 0x000fea000383ffff */
.L_x_58:
[----:B----4-:R-:W-:-:S07]  /*8740*/  MOV R0, UR5 ;  /* 0x0000000500007c02 */ /* 0x010fce0008000f00 */
.L_x_172:
[----:B-1----:R1:W2:Y:S02]  /*8750*/  SYNCS.PHASECHK.TRANS64.TRYWAIT P0, [R0+URZ], R3 ;  /* 0x00000003000075a7 */ /* 0x0022a400080011ff */
[----:B--2---:R-:W-:Y:S05]  /*8760*/  @!P0 NANOSLEEP.SYNCS 0x989680 ;  /* 0x009896800000895d */ /* 0x004fea0003900000 */
[----:B------:R-:W2:Y:S02]  /*8770*/  @!P0 SYNCS.PHASECHK.TRANS64 P0, [R0+URZ], R3 ;  /* 0x00000003000085a7 */ /* 0x000ea400080010ff */
[----:B--2---:R-:W-:Y:S05]  /*8780*/  @!P0 BRA `(.L_x_172) ;  /* 0xfffffffc00f08947 */ /* 0x004fea000383ffff */
[----:B------:R-:W-:Y:S05]  /*8790*/  BRA `(.L_x_173) ;  /* 0xffffffa800c07947 */ /* 0x000fea000383ffff */
.L_x_59:
[----:B----4-:R-:W-:-:S07]  /*87a0*/  MOV R0, UR5 ;  /* 0x0000000500007c02 */ /* 0x010fce0008000f00 */
.L_x_174:
[----:B-1----:R1:W2:Y:S02]  /*87b0*/  SYNCS.PHASECHK.TRANS64.TRYWAIT P0, [R0+URZ], R3 ;  /* 0x00000003000075a7 */ /* 0x0022a400080011ff */
[----:B--2---:R-:W-:Y:S05]  /*87c0*/  @!P0 NANOSLEEP.SYNCS 0x989680 ;  /* 0x009896800000895d */ /* 0x004fea0003900000 */
[----:B------:R-:W2:Y:S02]  /*87d0*/  @!P0 SYNCS.PHASECHK.TRANS64 P0, [R0+URZ], R3 ;  /* 0x00000003000085a7 */ /* 0x000ea400080010ff */
[----:B--2---:R-:W-:Y:S05]  /*87e0*/  @!P0 BRA `(.L_x_174) ;  /* 0xfffffffc00f08947 */ /* 0x004fea000383ffff */
[----:B------:R-:W-:Y:S05]  /*87f0*/  BRA `(.L_x_175) ;  /* 0xffffffa800cc7947 */ /* 0x000fea000383ffff */
.L_x_60:
[----:B----4-:R-:W-:-:S07]  /*8800*/  MOV R0, UR5 ;  /* 0x0000000500007c02 */ /* 0x010fce0008000f00 */
.L_x_176:
[----:B-1----:R1:W2:Y:S02]  /*8810*/  SYNCS.PHASECHK.TRANS64.TRYWAIT P0, [R0+URZ], R3 ;  /* 0x00000003000075a7 */ /* 0x0022a400080011ff */
[----:B--2---:R-:W-:Y:S05]  /*8820*/  @!P0 NANOSLEEP.SYNCS 0x989680 ;  /* 0x009896800000895d */ /* 0x004fea0003900000 */
[----:B------:R-:W2:Y:S02]  /*8830*/  @!P0 SYNCS.PHASECHK.TRANS64 P0, [R0+URZ], R3 ;  /* 0x00000003000085a7 */ /* 0x000ea400080010ff */
[----:B--2---:R-:W-:Y:S05]  /*8840*/  @!P0 BRA `(.L_x_176) ;  /* 0xfffffffc00f08947 */ /* 0x004fea000383ffff */
[----:B------:R-:W-:Y:S05]  /*8850*/  BRA `(.L_x_177) ;  /* 0xffffffa800d87947 */ /* 0x000fea000383ffff */
.L_x_61:
[----:B----4-:R-:W-:-:S07]  /*8860*/  MOV R0, UR5 ;  /* 0x0000000500007c02 */ /* 0x010fce0008000f00 */
.L_x_178:
[----:B-1----:R1:W2:Y:S02]  /*8870*/  SYNCS.PHASECHK.TRANS64.TRYWAIT P0, [R0+URZ], R3 ;  /* 0x00000003000075a7 */ /* 0x0022a400080011ff */
[----:B--2---:R-:W-:Y:S05]  /*8880*/  @!P0 NANOSLEEP.SYNCS 0x989680 ;  /* 0x009896800000895d */ /* 0x004fea0003900000 */
[----:B------:R-:W2:Y:S02]  /*8890*/  @!P0 SYNCS.PHASECHK.TRANS64 P0, [R0+URZ], R3 ;  /* 0x00000003000085a7 */ /* 0x000ea400080010ff */
[----:B--2---:R-:W-:Y:S05]  /*88a0*/  @!P0 BRA `(.L_x_178) ;  /* 0xfffffffc00f08947 */ /* 0x004fea000383ffff */
[----:B------:R-:W-:Y:S05]  /*88b0*/  BRA `(.L_x_179) ;  /* 0xffffffa800e47947 */ /* 0x000fea000383ffff */
.L_x_62:
[----:B----4-:R-:W-:-:S07]  /*88c0*/  MOV R0, UR5 ;  /* 0x0000000500007c02 */ /* 0x010fce0008000f00 */
.L_x_180:
[----:B-1----:R1:W2:Y:S02]  /*88d0*/  SYNCS.PHASECHK.TRANS64.TRYWAIT P0, [R0+URZ], R3 ;  /* 0x00000003000075a7 */ /* 0x0022a400080011ff */
[----:B--2---:R-:W-:Y:S05]  /*88e0*/  @!P0 NANOSLEEP.SYNCS 0x989680 ;  /* 0x009896800000895d */ /* 0x004fea0003900000 */
[----:B------:R-:W2:Y:S02]  /*88f0*/  @!P0 SYNCS.PHASECHK.TRANS64 P0, [R0+URZ], R3 ;  /* 0x00000003000085a7 */ /* 0x000ea400080010ff */
[----:B--2---:R-:W-:Y:S05]  /*8900*/  @!P0 BRA `(.L_x_180) ;  /* 0xfffffffc00f08947 */ /* 0x004fea000383ffff */
[----:B------:R-:W-:Y:S05]  /*8910*/  BRA `(.L_x_181) ;  /* 0xffffffa800f07947 */ /* 0x000fea000383ffff */
.L_x_63:
[----:B----4-:R-:W-:-:S07]  /*8920*/  MOV R0, UR5 ;  /* 0x0000000500007c02 */ /* 0x010fce0008000f00 */
.L_x_182:
[----:B-1----:R1:W2:Y:S02]  /*8930*/  SYNCS.PHASECHK.TRANS64.TRYWAIT P0, [R0+URZ], R3 ;  /* 0x00000003000075a7 */ /* 0x0022a400080011ff */
[----:B--2---:R-:W-:Y:S05]  /*8940*/  @!P0 NANOSLEEP.SYNCS 0x989680 ;  /* 0x009896800000895d */ /* 0x004fea0003900000 */
[----:B------:R-:W2:Y:S02]  /*8950*/  @!P0 SYNCS.PHASECHK.TRANS64 P0, [R0+URZ], R3 ;  /* 0x00000003000085a7 */ /* 0x000ea400080010ff */
[----:B--2---:R-:W-:Y:S05]  /*8960*/  @!P0 BRA `(.L_x_182) ;  /* 0xfffffffc00f08947 */ /* 0x004fea000383ffff */
[----:B------:R-:W-:Y:S05]  /*8970*/  BRA `(.L_x_183) ;  /* 0xffffffa800fc7947 */ /* 0x000fea000383ffff */
.L_x_64:
[----:B----4-:R-:W-:-:S07]  /*8980*/  MOV R0, UR5 ;  /* 0x0000000500007c02 */ /* 0x010fce0008000f00 */
.L_x_184:
[----:B-1----:R1:W2:Y:S02]  /*8990*/  SYNCS.PHASECHK.TRANS64.TRYWAIT P0, [R0+URZ], R3 ;  /* 0x00000003000075a7 */ /* 0x0022a400080011ff */
[----:B--2---:R-:W-:Y:S05]  /*89a0*/  @!P0 NANOSLEEP.SYNCS 0x989680 ;  /* 0x009896800000895d */ /* 0x004fea0003900000 */
[----:B------:R-:W2:Y:S02]  /*89b0*/  @!P0 SYNCS.PHASECHK.TRANS64 P0, [R0+URZ], R3 ;  /* 0x00000003000085a7 */ /* 0x000ea400080010ff */
[----:B--2---:R-:W-:Y:S05]  /*89c0*/  @!P0 BRA `(.L_x_184) ;  /* 0xfffffffc00f08947 */ /* 0x004fea000383ffff */
[----:B------:R-:W-:Y:S05]  /*89d0*/  BRA `(.L_x_185) ;  /* 0xffffffac00087947 */ /* 0x000fea000383ffff */
.L_x_65:
[----:B----4-:R-:W-:-:S07]  /*89e0*/  MOV R0, UR5 ;  /* 0x0000000500007c02 */ /* 0x010fce0008000f00 */
.L_x_186:
[----:B-1----:R1:W2:Y:S02]  /*89f0*/  SYNCS.PHASECHK.TRANS64.TRYWAIT P0, [R0+URZ], R3 ;  /* 0x00000003000075a7 */ /* 0x0022a400080011ff */
[----:B--2---:R-:W-:Y:S05]  /*8a00*/  @!P0 NANOSLEEP.SYNCS 0x989680 ;  /* 0x009896800000895d */ /* 0x004fea0003900000 */
[----:B------:R-:W2:Y:S02]  /*8a10*/  @!P0 SYNCS.PHASECHK.TRANS64 P0, [R0+URZ], R3 ;  /* 0x00000003000085a7 */ /* 0x000ea400080010ff */
[----:B--2---:R-:W-:Y:S05]  /*8a20*/  @!P0 BRA `(.L_x_186) ;  /* 0xfffffffc00f08947 */ /* 0x004fea000383ffff */
[----:B------:R-:W-:Y:S05]  /*8a30*/  BRA `(.L_x_187) ;  /* 0xffffffac00147947 */ /* 0x000fea000383ffff */
.L_x_66:
[----:B----4-:R-:W-:-:S07]  /*8a40*/  MOV R0, UR5 ;  /* 0x0000000500007c02 */ /* 0x010fce0008000f00 */
.L_x_188:
[----:B-1----:R1:W2:Y:S02]  /*8a50*/  SYNCS.PHASECHK.TRANS64.TRYWAIT P0, [R0+URZ], R3 ;  /* 0x00000003000075a7 */ /* 0x0022a400080011ff */
[----:B--2---:R-:W-:Y:S05]  /*8a60*/  @!P0 NANOSLEEP.SYNCS 0x989680 ;  /* 0x009896800000895d */ /* 0x004fea0003900000 */
[----:B------:R-:W2:Y:S02]  /*8a70*/  @!P0 SYNCS.PHASECHK.TRANS64 P0, [R0+URZ], R3 ;  /* 0x00000003000085a7 */ /* 0x000ea400080010ff */
[----:B--2---:R-:W-:Y:S05]  /*8a80*/  @!P0 BRA `(.L_x_188) ;  /* 0xfffffffc00f08947 */ /* 0x004fea000383ffff */
[----:B------:R-:W-:Y:S05]  /*8a90*/  BRA `(.L_x_189) ;  /* 0xffffffac00207947 */ /* 0x000fea000383ffff */
.L_x_67:
[----:B----4-:R-:W-:-:S07]  /*8aa0*/  MOV R0, UR5 ;  /* 0x0000000500007c02 */ /* 0x010fce0008000f00 */
.L_x_190:
[----:B-1----:R1:W2:Y:S02]  /*8ab0*/  SYNCS.PHASECHK.TRANS64.TRYWAIT P0, [R0+URZ], R3 ;  /* 0x00000003000075a7 */ /* 0x0022a400080011ff */
[----:B--2---:R-:W-:Y:S05]  /*8ac0*/  @!P0 NANOSLEEP.SYNCS 0x989680 ;  /* 0x009896800000895d */ /* 0x004fea0003900000 */
[----:B------:R-:W2:Y:S02]  /*8ad0*/  @!P0 SYNCS.PHASECHK.TRANS64 P0, [R0+URZ], R3 ;  /* 0x00000003000085a7 */ /* 0x000ea400080010ff */
[----:B--2---:R-:W-:Y:S05]  /*8ae0*/  @!P0 BRA `(.L_x_190) ;  /* 0xfffffffc00f08947 */ /* 0x004fea000383ffff */
[----:B------:R-:W-:Y:S05]  /*8af0*/  BRA `(.L_x_191) ;  /* 0xffffffac002c7947 */ /* 0x000fea000383ffff */
.L_x_68:
[----:B----4-:R-:W-:-:S07]  /*8b00*/  MOV R0, UR5 ;  /* 0x0000000500007c02 */ /* 0x010fce0008000f00 */
.L_x_192:
[----:B-1----:R1:W2:Y:S02]  /*8b10*/  SYNCS.PHASECHK.TRANS64.TRYWAIT P0, [R0+URZ], R3 ;  /* 0x00000003000075a7 */ /* 0x0022a400080011ff */
[----:B--2---:R-:W-:Y:S05]  /*8b20*/  @!P0 NANOSLEEP.SYNCS 0x989680 ;  /* 0x009896800000895d */ /* 0x004fea0003900000 */
[----:B------:R-:W2:Y:S02]  /*8b30*/  @!P0 SYNCS.PHASECHK.TRANS64 P0, [R0+URZ], R3 ;  /* 0x00000003000085a7 */ /* 0x000ea400080010ff */
[----:B--2---:R-:W-:Y:S05]  /*8b40*/  @!P0 BRA `(.L_x_192) ;  /* 0xfffffffc00f08947 */ /* 0x004fea000383ffff */
[----:B------:R-:W-:Y:S05]  /*8b50*/  BRA `(.L_x_193) ;  /* 0xffffffac00387947 */ /* 0x000fea000383ffff */
.L_x_69:
[----:B----4-:R-:W-:-:S07]  /*8b60*/  MOV R0, UR5 ;  /* 0x0000000500007c02 */ /* 0x010fce0008000f00 */
.L_x_194:
[----:B-1----:R1:W2:Y:S02]  /*8b70*/  SYNCS.PHASECHK.TRANS64.TRYWAIT P0, [R0+URZ], R3 ;  /* 0x00000003000075a7 */ /* 0x0022a400080011ff */
[----:B--2---:R-:W-:Y:S05]  /*8b80*/  @!P0 NANOSLEEP.SYNCS 0x989680 ;  /* 0x009896800000895d */ /* 0x004fea0003900000 */
[----:B------:R-:W2:Y:S02]  /*8b90*/  @!P0 SYNCS.PHASECHK.TRANS64 P0, [R0+URZ], R3 ;  /* 0x00000003000085a7 */ /* 0x000ea400080010ff */
[----:B--2---:R-:W-:Y:S05]  /*8ba0*/  @!P0 BRA `(.L_x_194) ;  /* 0xfffffffc00f08947 */ /* 0x004fea000383ffff */
[----:B------:R-:W-:Y:S05]  /*8bb0*/  BRA `(.L_x_195) ;  /* 0xffffffac00447947 */ /* 0x000fea000383ffff */
.L_x_72:
[----:B-1----:R1:W2:Y:S02]  /*8bc0*/  SYNCS.PHASECHK.TRANS64.TRYWAIT P0, [R0+URZ+0x2a0], R5 ;  /* 0x0002a005000075a7 */ /* 0x0022a400080011ff */
[----:B--2---:R-:W-:Y:S05]  /*8bd0*/  @!P0 NANOSLEEP.SYNCS 0x989680 ;  /* 0x009896800000895d */ /* 0x004fea0003900000 */
[----:B------:R-:W2:Y:S02]  /*8be0*/  @!P0 SYNCS.PHASECHK.TRANS64 P0, [R0+URZ+0x2a0], R5 ;  /* 0x0002a005000085a7 */ /* 0x000ea400080010ff */
[----:B--2---:R-:W-:Y:S05]  /*8bf0*/  @!P0 BRA `(.L_x_72) ;  /* 0xfffffffc00f08947 */ /* 0x004fea000383ffff */
[----:B------:R-:W-:Y:S05]  /*8c00*/  BRA `(.L_x_196) ;  /* 0xffffffac00a07947 */ /* 0x000fea000383ffff */
.L_x_73:
[----:B------:R-:W-:-:S07]  /*8c10*/  MOV R0, UR5 ;  /* 0x0000000500007c02 */ /* 0x000fce0008000f00 */
.L_x_197:
[----:B-1----:R1:W2:Y:S02]  /*8c20*/  SYNCS.PHASECHK.TRANS64.TRYWAIT P0, [R0+URZ+0x250], R5 ;  /* 0x00025005000075a7 */ /* 0x0022a400080011ff */
[----:B--2---:R-:W-:Y:S05]  /*8c30*/  @!P0 NANOSLEEP.SYNCS 0x989680 ;  /* 0x009896800000895d */ /* 0x004fea0003900000 */
[----:B------:R-:W2:Y:S02]  /*8c40*/  @!P0 SYNCS.PHASECHK.TRANS64 P0, [R0+URZ+0x250], R5 ;  /* 0x00025005000085a7 */ /* 0x000ea400080010ff */
[----:B--2---:R-:W-:Y:S05]  /*8c50*/  @!P0 BRA `(.L_x_197) ;  /* 0xfffffffc00f08947 */ /* 0x004fea000383ffff */
[----:B------:R-:W-:Y:S05]  /*8c60*/  BRA `(.L_x_198) ;  /* 0xffffffac00b07947 */ /* 0x000fea000383ffff */
.L_x_74:
[----:B-1----:R1:W2:Y:S02]  /*8c70*/  SYNCS.PHASECHK.TRANS64.TRYWAIT P1, [R0+URZ+0x240], R5 ;  /* 0x00024005000075a7 */ /* 0x0022a400080211ff */
[----:B--2---:R-:W-:Y:S05]  /*8c80*/  @!P1 NANOSLEEP.SYNCS 0x989680 ;  /* 0x009896800000995d */ /* 0x004fea0003900000 */
[----:B------:R-:W2:Y:S02]  /*8c90*/  @!P1 SYNCS.PHASECHK.TRANS64 P1, [R0+URZ+0x240], R5 ;  /* 0x00024005000095a7 */ /* 0x000ea400080210ff */
[----:B--2---:R-:W-:Y:S05]  /*8ca0*/  @!P1 BRA `(.L_x_74) ;  /* 0xfffffffc00f09947 */ /* 0x004fea000383ffff */
[----:B------:R-:W-:Y:S05]  /*8cb0*/  BRA `(.L_x_199) ;  /* 0xffffffac00e07947 */ /* 0x000fea000383ffff */
.L_x_77:
[----:B------:R-:W-:-:S07]  /*8cc0*/  MOV R0, UR5 ;  /* 0x0000000500007c02 */ /* 0x000fce0008000f00 */
.L_x_200:
[----:B-1----:R1:W2:Y:S02]  /*8cd0*/  SYNCS.PHASECHK.TRANS64.TRYWAIT P0, [R0+URZ+0x250], R3 ;  /* 0x00025003000075a7 */ /* 0x0022a400080011ff */
[----:B--2---:R-:W-:Y:S05]  /*8ce0*/  @!P0 NANOSLEEP.SYNCS 0x989680 ;  /* 0x009896800000895d */ /* 0x004fea0003900000 */
[----:B------:R-:W2:Y:S02]  /*8cf0*/  @!P0 SYNCS.PHASECHK.TRANS64 P0, [R0+URZ+0x250], R3 ;  /* 0x00025003000085a7 */ /* 0x000ea400080010ff */
[----:B--2---:R-:W-:Y:S05]  /*8d00*/  @!P0 BRA `(.L_x_200) ;  /* 0xfffffffc00f08947 */ /* 0x004fea000383ffff */
[----:B------:R-:W-:Y:S05]  /*8d10*/  BRA `(.L_x_76) ;  /* 0xffffffb000347947 */ /* 0x000fea000383ffff */
.L_x_84:
[----:B-1----:R1:W2:Y:S02]  /*8d20*/  SYNCS.PHASECHK.TRANS64.TRYWAIT P1, [R0+URZ+0x240], R5 ;  /* 0x00024005000075a7 */ /* 0x0022a400080211ff */
[----:B--2---:R-:W-:Y:S05]  /*8d30*/  @!P1 NANOSLEEP.SYNCS 0x989680 ;  /* 0x009896800000995d */ /* 0x004fea0003900000 */
[----:B------:R-:W2:Y:S02]  /*8d40*/  @!P1 SYNCS.PHASECHK.TRANS64 P1, [R0+URZ+0x240], R5 ;  /* 0x00024005000095a7 */ /* 0x000ea400080210ff */
[----:B--2---:R-:W-:Y:S05]  /*8d50*/  @!P1 BRA `(.L_x_84) ;  /* 0xfffffffc00f09947 */ /* 0x004fea000383ffff */
[----:B------:R-:W-:Y:S05]  /*8d60*/  BRA `(.L_x_201) ;  /* 0xffffffb400887947 */ /* 0x000fea000383ffff */
.L_x_85:
[----:B------:R-:W-:-:S07]  /*8d70*/  MOV R3, UR9 ;  /* 0x0000000900037c02 */ /* 0x000fce0008000f00 */
.L_x_202:
[----:B-1----:R1:W2:Y:S02]  /*8d80*/  SYNCS.PHASECHK.TRANS64.TRYWAIT P0, [R3+URZ+0x280], R0 ;  /* 0x00028000030075a7 */ /* 0x0022a400080011ff */
[----:B--2---:R-:W-:Y:S05]  /*8d90*/  @!P0 NANOSLEEP.SYNCS 0x989680 ;  /* 0x009896800000895d */ /* 0x004fea0003900000 */
[----:B------:R-:W2:Y:S02]  /*8da0*/  @!P0 SYNCS.PHASECHK.TRANS64 P0, [R3+URZ+0x280], R0 ;  /* 0x00028000030085a7 */ /* 0x000ea400080010ff */
[----:B--2---:R-:W-:Y:S05]  /*8db0*/  @!P0 BRA `(.L_x_202) ;  /* 0xfffffffc00f08947 */ /* 0x004fea000383ffff */
[----:B------:R-:W-:Y:S05]  /*8dc0*/  BRA `(.L_x_203) ;  /* 0xffffffb400bc7947 */ /* 0x000fea000383ffff */
.L_x_88:
[----:B------:R-:W-:Y:S07]  /*8dd0*/  MOV R0, UR7 ;  /* 0x0000000700007c02 */ /* 0x000fee0008000f00 */
.L_x_204:
[----:B-1----:R1:W2:Y:S02]  /*8de0*/  SYNCS.PHASECHK.TRANS64.TRYWAIT P0, [R0+URZ], R3 ;  /* 0x00000003000075a7 */ /* 0x0022a400080011ff */
[----:B--2---:R-:W-:Y:S05]  /*8df0*/  @!P0 NANOSLEEP.SYNCS 0x989680 ;  /* 0x009896800000895d */ /* 0x004fea0003900000 */
[----:B------:R-:W2:Y:S02]  /*8e00*/  @!P0 SYNCS.PHASECHK.TRANS64 P0, [R0+URZ], R3 ;  /* 0x00000003000085a7 */ /* 0x000ea400080010ff */
[----:B--2---:R-:W-:Y:S05]  /*8e10*/  @!P0 BRA `(.L_x_204) ;  /* 0xfffffffc00f08947 */ /* 0x004fea000383ffff */
[----:B------:R-:W-:Y:S05]  /*8e20*/  BRA `(.L_x_87) ;  /* 0xffffffb400dc7947 */ /* 0x000fea000383ffff */
.L_x_91:
[----:B------:R-:W-:-:S07]  /*8e30*/  MOV R0, UR5 ;  /* 0x0000000500007c02 */ /* 0x000fce0008000f00 */
.L_x_205:
[----:B--2---:R2:W3:Y:S02]  /*8e40*/  SYNCS.PHASECHK.TRANS64.TRYWAIT P0, [R0+URZ], R3 ;  /* 0x00000003000075a7 */ /* 0x0044e400080011ff */
[----:B---3--:R-:W-:Y:S05]  /*8e50*/  @!P0 NANOSLEEP.SYNCS 0x989680 ;  /* 0x009896800000895d */ /* 0x008fea0003900000 */
[----:B------:R-:W3:Y:S02]  /*8e60*/  @!P0 SYNCS.PHASECHK.TRANS64 P0, [R0+URZ], R3 ;  /* 0x00000003000085a7 */ /* 0x000ee400080010ff */
[----:B---3--:R-:W-:Y:S05]  /*8e70*/  @!P0 BRA `(.L_x_205) ;  /* 0xfffffffc00f08947 */ /* 0x008fea000383ffff */
[----:B------:R-:W-:Y:S05]  /*8e80*/  BRA `(.L_x_206) ;  /* 0xffffffb800807947 */ /* 0x000fea000383ffff */
.L_x_92:
[----:B------:R-:W-:-:S07]  /*8e90*/  MOV R0, UR5 ;  /* 0x0000000500007c02 */ /* 0x000fce0008000f00 */
.L_x_207:
[----:B--2---:R2:W3:Y:S02]  /*8ea0*/  SYNCS.PHASECHK.TRANS64.TRYWAIT P0, [R0+URZ], R3 ;  /* 0x00000003000075a7 */ /* 0x0044e400080011ff */
[----:B---3--:R-:W-:Y:S05]  /*8eb0*/  @!P0 NANOSLEEP.SYNCS 0x989680 ;  /* 0x009896800000895d */ /* 0x008fea0003900000 */
[----:B------:R-:W3:Y:S02]  /*8ec0*/  @!P0 SYNCS.PHASECHK.TRANS64 P0, [R0+URZ], R3 ;  /* 0x00000003000085a7 */ /* 0x000ee400080010ff */
[----:B---3--:R-:W-:Y:S05]  /*8ed0*/  @!P0 BRA `(.L_x_207) ;  /* 0xfffffffc00f08947 */ /* 0x008fea000383ffff */
[----:B------:R-:W-:Y:S05]  /*8ee0*/  BRA `(.L_x_208) ;  /* 0xffffffb8008c7947 */ /* 0x000fea000383ffff */
.L_x_93:
[----:B------:R-:W-:-:S07]  /*8ef0*/  MOV R0, UR5 ;  /* 0x0000000500007c02 */ /* 0x000fce0008000f00 */
.L_x_209:
[----:B--2---:R2:W3:Y:S02]  /*8f00*/  SYNCS.PHASECHK.TRANS64.TRYWAIT P0, [R0+URZ], R3 ;  /* 0x00000003000075a7 */ /* 0x0044e400080011ff */
[----:B---3--:R-:W-:Y:S05]  /*8f10*/  @!P0 NANOSLEEP.SYNCS 0x989680 ;  /* 0x009896800000895d */ /* 0x008fea0003900000 */
[----:B------:R-:W3:Y:S02]  /*8f20*/  @!P0 SYNCS.PHASECHK.TRANS64 P0, [R0+URZ], R3 ;  /* 0x00000003000085a7 */ /* 0x000ee400080010ff */
[----:B---3--:R-:W-:Y:S05]  /*8f30*/  @!P0 BRA `(.L_x_209) ;  /* 0xfffffffc00f08947 */ /* 0x008fea000383ffff */
[----:B------:R-:W-:Y:S05]  /*8f40*/  BRA `(.L_x_210) ;  /* 0xffffffb800987947 */ /* 0x000fea000383ffff */
.L_x_94:
[----:B------:R-:W-:-:S07]  /*8f50*/  MOV R0, UR7 ;  /* 0x0000000700007c02 */ /* 0x000fce0008000f00 */
.L_x_211:
[----:B--2---:R2:W3:Y:S02]  /*8f60*/  SYNCS.PHASECHK.TRANS64.TRYWAIT P0, [R0+URZ], R3 ;  /* 0x00000003000075a7 */ /* 0x0044e400080011ff */
[----:B---3--:R-:W-:Y:S05]  /*8f70*/  @!P0 NANOSLEEP.SYNCS 0x989680 ;  /* 0x009896800000895d */ /* 0x008fea0003900000 */
[----:B------:R-:W3:Y:S02]  /*8f80*/  @!P0 SYNCS.PHASECHK.TRANS64 P0, [R0+URZ], R3 ;  /* 0x00000003000085a7 */ /* 0x000ee400080010ff */
[----:B---3--:R-:W-:Y:S05]  /*8f90*/  @!P0 BRA `(.L_x_211) ;  /* 0xfffffffc00f08947 */ /* 0x008fea000383ffff */
[----:B------:R-:W-:Y:S05]  /*8fa0*/  BRA `(.L_x_212) ;  /* 0xffffffb800a47947 */ /* 0x000fea000383ffff */
.L_x_99:
[----:B---3--:R3:W1:Y:S02]  /*8fb0*/  SYNCS.PHASECHK.TRANS64.TRYWAIT P0, [R0+URZ+0x240], R3 ;  /* 0x00024003000075a7 */ /* 0x00866400080011ff */
[----:B-1----:R-:W-:Y:S05]  /*8fc0*/  @!P0 NANOSLEEP.SYNCS 0x989680 ;  /* 0x009896800000895d */ /* 0x002fea0003900000 */
[----:B------:R-:W1:Y:S02]  /*8fd0*/  @!P0 SYNCS.PHASECHK.TRANS64 P0, [R0+URZ+0x240], R3 ;  /* 0x00024003000085a7 */ /* 0x000e6400080010ff */
[----:B-1----:R-:W-:Y:S05]  /*8fe0*/  @!P0 BRA `(.L_x_99) ;  /* 0xfffffffc00f08947 */ /* 0x002fea000383ffff */
[----:B------:R-:W-:Y:S05]  /*8ff0*/  BRA `(.L_x_213) ;  /* 0xffffffbc00a07947 */ /* 0x000fea000383ffff */
.L_x_102:
[----:B------:R-:W-:Y:S07]  /*9000*/  MOV R0, UR6 ;  /* 0x0000000600007c02 */ /* 0x000fee0008000f00 */
.L_x_214:
[----:B-1----:R1:W3:Y:S02]  /*9010*/  SYNCS.PHASECHK.TRANS64.TRYWAIT P0, [R0+URZ+0x238], R3 ;  /* 0x00023803000075a7 */ /* 0x0022e400080011ff */
[----:B---3--:R-:W-:Y:S05]  /*9020*/  @!P0 NANOSLEEP.SYNCS 0x989680 ;  /* 0x009896800000895d */ /* 0x008fea0003900000 */
[----:B------:R-:W3:Y:S02]  /*9030*/  @!P0 SYNCS.PHASECHK.TRANS64 P0, [R0+URZ+0x238], R3 ;  /* 0x00023803000085a7 */ /* 0x000ee400080010ff */
[----:B---3--:R-:W-:Y:S05]  /*9040*/  @!P0 BRA `(.L_x_214) ;  /* 0xfffffffc00f08947 */ /* 0x008fea000383ffff */
[----:B------:R-:W-:Y:S05]  /*9050*/  BRA `(.L_x_101) ;  /* 0xffffffc0008c7947 */ /* 0x000fea000383ffff */
.L_x_105:
[----:B------:R-:W-:Y:S07]  /*9060*/  MOV R3, UR6 ;  /* 0x0000000600037c02 */ /* 0x000fee0008000f00 */
.L_x_215:
[----:B-1----:R1:W2:Y:S02]  /*9070*/  SYNCS.PHASECHK.TRANS64.TRYWAIT P2, [R3+URZ+0x228], R26 ;  /* 0x0002281a030075a7 */ /* 0x0022a400080411ff */
[----:B--2---:R-:W-:Y:S05]  /*9080*/  @!P2 NANOSLEEP.SYNCS 0x989680 ;  /* 0x009896800000a95d */ /* 0x004fea0003900000 */
[----:B------:R-:W2:Y:S02]  /*9090*/  @!P2 SYNCS.PHASECHK.TRANS64 P2, [R3+URZ+0x228], R26 ;  /* 0x0002281a0300a5a7 */ /* 0x000ea400080410ff */
[----:B--2---:R-:W-:Y:S05]  /*90a0*/  @!P2 BRA `(.L_x_215) ;  /* 0xfffffffc00f0a947 */ /* 0x004fea000383ffff */
[----:B------:R-:W-:Y:S05]  /*90b0*/  BRA `(.L_x_216) ;  /* 0xffffffc400207947 */ /* 0x000fea000383ffff */
.L_x_108:
[----:B--2---:R2:W4:Y:S02]  /*90c0*/  SYNCS.PHASECHK.TRANS64.TRYWAIT P0, [R0+URZ+0x240], R3 ;  /* 0x00024003000075a7 */ /* 0x00452400080011ff */
[----:B----4-:R-:W-:Y:S05]  /*90d0*/  @!P0 NANOSLEEP.SYNCS 0x989680 ;  /* 0x009896800000895d */ /* 0x010fea0003900000 */
[----:B------:R-:W4:Y:S02]  /*90e0*/  @!P0 SYNCS.PHASECHK.TRANS64 P0, [R0+URZ+0x240], R3 ;  /* 0x00024003000085a7 */ /* 0x000f2400080010ff */
[----:B----4-:R-:W-:Y:S05]  /*90f0*/  @!P0 BRA `(.L_x_108) ;  /* 0xfffffffc00f08947 */ /* 0x010fea000383ffff */
[----:B------:R-:W-:Y:S05]  /*9100*/  BRA `(.L_x_217) ;  /* 0xffffffc800807947 */ /* 0x000fea000383ffff */
.L_x_119:
[----:B-1----:R-:W-:Y:S04]  /*9110*/  MOV R0, UR43 ;  /* 0x0000002b00007c02 */ /* 0x002fe80008000f00 */
[----:B------:R1:W2:Y:S03]  /*9120*/  SYNCS.PHASECHK.TRANS64.TRYWAIT P1, [R0+URZ+0x220], R3 ;  /* 0x00022003000075a7 */ /* 0x0002a600080211ff */
[----:B--2---:R-:W-:Y:S05]  /*9130*/  @!P1 NANOSLEEP.SYNCS 0x989680 ;  /* 0x009896800000995d */ /* 0x004fea0003900000 */
[----:B------:R-:W2:Y:S02]  /*9140*/  @!P1 SYNCS.PHASECHK.TRANS64 P1, [R0+URZ+0x220], R3 ;  /* 0x00022003000095a7 */ /* 0x000ea400080210ff */
[----:B--2---:R-:W-:Y:S05]  /*9150*/  @!P1 BRA `(.L_x_119) ;  /* 0xfffffffc00ec9947 */ /* 0x004fea000383ffff */
[----:B------:R-:W-:Y:S05]  /*9160*/  BRA `(.L_x_118) ;  /* 0xffffffd4007c7947 */ /* 0x000fea000383ffff */
.L_x_121:
[----:B------:R1:W1:Y:S02]  /*9170*/  SYNCS.PHASECHK.TRANS64.TRYWAIT P1, [R148+URZ+0x260], R5 ;  /* 0x00026005940075a7 */ /* 0x00026400080211ff */
[----:B-1----:R-:W-:Y:S05]  /*9180*/  @!P1 NANOSLEEP.SYNCS 0x989680 ;  /* 0x009896800000995d */ /* 0x002fea0003900000 */
[----:B------:R-:W1:Y:S02]  /*9190*/  @!P1 SYNCS.PHASECHK.TRANS64 P1, [R148+URZ+0x260], R5 ;  /* 0x00026005940095a7 */ /* 0x000e6400080210ff */
[----:B-1----:R-:W-:Y:S05]  /*91a0*/  @!P1 BRA `(.L_x_121) ;  /* 0xfffffffc00f09947 */ /* 0x002fea000383ffff */
[----:B------:R-:W-:Y:S05]  /*91b0*/  BRA `(.L_x_120) ;  /* 0xffffffd400c07947 */ /* 0x000fea000383ffff */
        .weak           $__internal_0_$__cuda_sm10x_tcgen05_guardrail_trap_col_being_dealloced_not_returned_by_alloc
        .type           $__internal_0_$__cuda_sm10x_tcgen05_guardrail_trap_col_being_dealloced_not_returned_by_alloc,@function
        .size           $__internal_0_$__cuda_sm10x_tcgen05_guardrail_trap_col_being_dealloced_not_returned_by_alloc,($__internal_1_$__cuda_sm10x_tcgen05_guardrail_trap_phase_invalid_during_alloc - $__internal_0_$__cuda_sm10x_tcgen05_guardrail_trap_col_being_dealloced_not_returned_by_alloc)
$__internal_0_$__cuda_sm10x_tcgen05_guardrail_trap_col_being_dealloced_not_returned_by_alloc:
[----:B------:R-:W-:Y:S05]  /*91c0*/  BPT.TRAP 0x1 ;  /* 0x000000040000795c */ /* 0x000fea0000300000 */
[----:B------:R-:W-:-:S04]  /*91d0*/  HFMA2 R3, -RZ, RZ, 0, 0 ;  /* 0x00000000ff037431 */ /* 0x000fc800000001ff */
[----:B------:R-:W-:Y:S05]  /*91e0*/  RET.REL.NODEC R2 `(_ZN7cutlass13device_kernelINS_4gemm6kernel13GemmUniversalIN4cute5tupleIJiiiiEEENS1_10collective13CollectiveMmaINS1_35MainloopSm100TmaUmmaWarpSpecializedILi34ELi2ELi4ENS5_IJNS4_1CILi1EEESB_SB_EEEEENS5_IJNSA_ILi128EEENSA_ILi64EEENSA_ILi32EEEEEEaNS5_IJlSB_lEEEaNS5_IJSB_llEEENS4_8TiledMMAINS4_8MMA_AtomIJNS4_15SM100_MMA_S8_SSIaaiLi128ELi64ELNS4_4UMMA5MajorE0ELSO_1ELNSN_8SaturateE0EEEEEENS4_6LayoutISC_NS5_IJNSA_ILi0EEEST_ST_EEEEENS5_IJNS4_10UnderscoreESW_SW_EEEEENS4_13SM90_TMA_LOADENS4_14ComposedLayoutINS4_7SwizzleILi1ELi4ELi3EEENS4_18smem_ptr_flag_bitsILi8EEENSS_INS5_IJNSA_ILi8EEESG_EEENS5_IJSG_SB_EEEEEEEvNS4_8identityESZ_NS10_INS11_ILi2ELi4ELi3EEES14_NSS_INS5_IJSF_S15_EEENS5_IJSB_SF_EEEEEEEvS1A_EENS_8epilogue10collective18CollectiveEpilogueINS1H_23Sm100TmaWarpSpecializedILi1ELi1ELi64ELb0ELb0EEEJSH_NS5_IJNSS_ISE_SB_EENSS_ISF_SB_EEEEEaSI_aSI_NS1H_6fusion15FusionCallbacksIS1L_NS1P_17LinearCombinationIaiaiLNS_15FloatRoundStyleE2EEESH_S1O_JEEENS4_5SM1004TMEM4LOAD26SM100_TMEM_LOAD_32dp32b64xESZ_NS10_IS1B_S14_NSS_INS5_IJS15_SF_EEENS5_IJSF_SB_EEEEEEENS4_39AutoVectorizingCopyWithAssumedAlignmentILi128EEENS4_14SM90_TMA_STOREES22_S24_S24_EEEvvEEEEvNT_6ParamsE) ;  /* 0xffffff6c02847950 */ /* 0x000fea0003c3ffff */
        .weak           $__internal_1_$__cuda_sm10x_tcgen05_guardrail_trap_phase_invalid_during_alloc
        .type           $__internal_1_$__cuda_sm10x_tcgen05_guardrail_trap_phase_invalid_during_alloc,@function
        .size           $__internal_1_$__cuda_sm10x_tcgen05_guardrail_trap_phase_invalid_during_alloc,($__internal_2_$__cuda_sm10x_tcgen05_guardrail_trap_unallocated_columns_being_dealloced - $__internal_1_$__cuda_sm10x_tcgen05_guardrail_trap_phase_invalid_during_alloc)
$__internal_1_$__cuda_sm10x_tcgen05_guardrail_trap_phase_invalid_during_alloc:
[----:B------:R-:W-:Y:S05]  /*91f0*/  BPT.TRAP 0x1 ;  /* 0x000000040000795c */ /* 0x000fea0000300000 */
[----:B------:R-:W-:-:S04]  /*9200*/  MOV R3, 0x0 ;  /* 0x0000000000037802 */ /* 0x000fc80000000f00 */
[----:B------:R-:W-:Y:S05]  /*9210*/  RET.REL.NODEC R2 `(_ZN7cutlass13device_kernelINS_4gemm6kernel13GemmUniversalIN4cute5tupleIJiiiiEEENS1_10collective13CollectiveMmaINS1_35MainloopSm100TmaUmmaWarpSpecializedILi34ELi2ELi4ENS5_IJNS4_1CILi1EEESB_SB_EEEEENS5_IJNSA_ILi128EEENSA_ILi64EEENSA_ILi32EEEEEEaNS5_IJlSB_lEEEaNS5_IJSB_llEEENS4_8TiledMMAINS4_8MMA_AtomIJNS4_15SM100_MMA_S8_SSIaaiLi128ELi64ELNS4_4UMMA5MajorE0ELSO_1ELNSN_8SaturateE0EEEEEENS4_6LayoutISC_NS5_IJNSA_ILi0EEEST_ST_EEEEENS5_IJNS4_10UnderscoreESW_SW_EEEEENS4_13SM90_TMA_LOADENS4_14ComposedLayoutINS4_7SwizzleILi1ELi4ELi3EEENS4_18smem_ptr_flag_bitsILi8EEENSS_INS5_IJNSA_ILi8EEESG_EEENS5_IJSG_SB_EEEEEEEvNS4_8identityESZ_NS10_INS11_ILi2ELi4ELi3EEES14_NSS_INS5_IJSF_S15_EEENS5_IJSB_SF_EEEEEEEvS1A_EENS_8epilogue10collective18CollectiveEpilogueINS1H_23Sm100TmaWarpSpecializedILi1ELi1ELi64ELb0ELb0EEEJSH_NS5_IJNSS_ISE_SB_EENSS_ISF_SB_EEEEEaSI_aSI_NS1H_6fusion15FusionCallbacksIS1L_NS1P_17LinearCombinationIaiaiLNS_15FloatRoundStyleE2EEESH_S1O_JEEENS4_5SM1004TMEM4LOAD26SM100_TMEM_LOAD_32dp32b64xESZ_NS10_IS1B_S14_NSS_INS5_IJS15_SF_EEENS5_IJSF_SB_EEEEEEENS4_39AutoVectorizingCopyWithAssumedAlignmentILi128EEENS4_14SM90_TMA_STOREES22_S24_S24_EEEvvEEEEvNT_6ParamsE) ;  /* 0xffffff6c02787950 */ /* 0x000fea0003c3ffff */
        .weak           $__internal_2_$__cuda_sm10x_tcgen05_guardrail_trap_unallocated_columns_being_dealloced
        .type           $__internal_2_$__cuda_sm10x_tcgen05_guardrail_trap_unallocated_columns_being_dealloced,@function
        .size           $__internal_2_$__cuda_sm10x_tcgen05_guardrail_trap_unallocated_columns_being_dealloced,(.L_x_219 - $__internal_2_$__cuda_sm10x_tcgen05_guardrail_trap_unallocated_columns_being_dealloced)
$__internal_2_$__cuda_sm10x_tcgen05_guardrail_trap_unallocated_columns_being_dealloced:
[----:B------:R-:W-:Y:S05]  /*9220*/  BPT.TRAP 0x1 ;  /* 0x000000040000795c */ /* 0x000fea0000300000 */
[----:B------:R-:W-:-:S04]  /*9230*/  HFMA2 R3, -RZ, RZ, 0, 0 ;  /* 0x00000000ff037431 */ /* 0x000fc800000001ff */
[----:B------:R-:W-:Y:S05]  /*9240*/  RET.REL.NODEC R2 `(_ZN7cutlass13device_kernelINS_4gemm6kernel13GemmUniversalIN4cute5tupleIJiiiiEEENS1_10collective13CollectiveMmaINS1_35MainloopSm100TmaUmmaWarpSpecializedILi34ELi2ELi4ENS5_IJNS4_1CILi1EEESB_SB_EEEEENS5_IJNSA_ILi128EEENSA_ILi64EEENSA_ILi32EEEEEEaNS5_IJlSB_lEEEaNS5_IJSB_llEEENS4_8TiledMMAINS4_8MMA_AtomIJNS4_15SM100_MMA_S8_SSIaaiLi128ELi64ELNS4_4UMMA5MajorE0ELSO_1ELNSN_8SaturateE0EEEEEENS4_6LayoutISC_NS5_IJNSA_ILi0EEEST_ST_EEEEENS5_IJNS4_10UnderscoreESW_SW_EEEEENS4_13SM90_TMA_LOADENS4_14ComposedLayoutINS4_7SwizzleILi1ELi4ELi3EEENS4_18smem_ptr_flag_bitsILi8EEENSS_INS5_IJNSA_ILi8EEESG_EEENS5_IJSG_SB_EEEEEEEvNS4_8identityESZ_NS10_INS11_ILi2ELi4ELi3EEES14_NSS_INS5_IJSF_S15_EEENS5_IJSB_SF_EEEEEEEvS1A_EENS_8epilogue10collective18CollectiveEpilogueINS1H_23Sm100TmaWarpSpecializedILi1ELi1ELi64ELb0ELb0EEEJSH_NS5_IJNSS_ISE_SB_EENSS_ISF_SB_EEEEEaSI_aSI_NS1H_6fusion15FusionCallbacksIS1L_NS1P_17LinearCombinationIaiaiLNS_15FloatRoundStyleE2EEESH_S1O_JEEENS4_5SM1004TMEM4LOAD26SM100_TMEM_LOAD_32dp32b64xESZ_NS10_IS1B_S14_NSS_INS5_IJS15_SF_EEENS5_IJSF_SB_EEEEEEENS4_39AutoVectorizingCopyWithAssumedAlignmentILi128EEENS4_14SM90_TMA_STOREES22_S24_S24_EEEvvEEEEvNT_6ParamsE) ;  /* 0xffffff6c026c7950 */ /* 0x000fea0003c3ffff */
.L_x_218:
[----:B------:R-:W-:-:S00]  /*9250*/  BRA `(.L_x_218) ;  /* 0xfffffffc00fc7947 */ /* 0x000fc0000383ffff */
[----:B------:R-:W-:-:S00]  /*9260*/  NOP ;  /* 0x0000000000007918 */ /* 0x000fc00000000000 */
        /* <DEDUP_REMOVED lines=9> */
.L_x_219:


//--------------------- .nv.global.init           --------------------------
	.section	.nv.global.init,"aw",@progbits
.nv.global.init:
	.type		$str$27,@object
	.size		$str$27,($str$28 - $str$27)
$str$27:
        /*0000*/ 	.byte	0x28, 0x61, 0x64, 0x64, 0x72, 0x65, 0x73, 0x73, 0x20, 0x26, 0x20, 0x6d, 0x61, 0x73, 0x6b, 0x29
        /*0010*/ 	.byte	0x20, 0x3d, 0x3d, 0x20, 0x30, 0x00
	.type		$str$28,@object
	.size		$str$28,($str$26 - $str$28)
$str$28:
        /*0016*/ 	.byte	0x2f, 0x74, 0x6d, 0x70, 0x2f, 0x63, 0x75, 0x74, 0x6c, 0x61, 0x73, 0x73, 0x5f, 0x73, 0x77, 0x65
        /*0026*/ 	.byte	0x65, 0x70, 0x5f, 0x73, 0x72, 0x63, 0x2f, 0x69, 0x6e, 0x63, 0x6c, 0x75, 0x64, 0x65, 0x2f, 0x63
        /*0036*/ 	.byte	0x75, 0x74, 0x65, 0x2f, 0x70, 0x6f, 0x69, 0x6e, 0x74, 0x65, 0x72, 0x5f, 0x66, 0x6c, 0x61, 0x67
        /*0046*/ 	.byte	0x67, 0x65, 0x64, 0x2e, 0x68, 0x70, 0x70, 0x00
	.type		$str$26,@object
	.size		$str$26,($str$25 - $str$26)
$str$26:
        /*004e*/ 	.byte	0x2f, 0x74, 0x6d, 0x70, 0x2f, 0x63, 0x75, 0x74, 0x6c, 0x61, 0x73, 0x73, 0x5f, 0x73, 0x77, 0x65
        /*005e*/ 	.byte	0x65, 0x70, 0x5f, 0x73, 0x72, 0x63, 0x2f, 0x69, 0x6e, 0x63, 0x6c, 0x75, 0x64, 0x65, 0x2f, 0x63
        /*006e*/ 	.byte	0x75, 0x74, 0x65, 0x2f, 0x61, 0x74, 0x6f, 0x6d, 0x2f, 0x63, 0x6f, 0x70, 0x79, 0x5f, 0x74, 0x72
        /*007e*/ 	.byte	0x61, 0x69, 0x74, 0x73, 0x5f, 0x73, 0x6d, 0x31, 0x30, 0x30, 0x2e, 0x68, 0x70, 0x70, 0x00
	.type		$str$25,@object
	.size		$str$25,(__unnamed_1 - $str$25)
$str$25:
        /*008d*/ 	.byte	0x28, 0x28, 0x75, 0x69, 0x6e, 0x74, 0x33, 0x32, 0x5f, 0x74, 0x28, 0x74, 0x68, 0x72, 0x65, 0x61
        /*009d*/ 	.byte	0x64, 0x49, 0x64, 0x78, 0x2e, 0x78, 0x29, 0x20, 0x2f, 0x20, 0x33, 0x32, 0x29, 0x20, 0x25, 0x20
        /*00ad*/ 	.byte	0x34, 0x29, 0x20, 0x3d, 0x3d, 0x20, 0x28, 0x28, 0x28, 0x74, 0x6d, 0x65, 0x6d, 0x5f, 0x61, 0x64
        /*00bd*/ 	.byte	0x64, 0x72, 0x20, 0x3e, 0x3e, 0x20, 0x31, 0x36, 0x29, 0x20, 0x2f, 0x20, 0x33, 0x32, 0x29, 0x20
        /*00cd*/ 	.byte	0x25, 0x20, 0x34, 0x29, 0x00
	.type		__unnamed_1,@object
	.size		__unnamed_1,(__unnamed_2 - __unnamed_1)
__unnamed_1:
        /*00d2*/ 	.byte	0x61, 0x75, 0x74, 0x6f, 0x20, 0x63, 0x75, 0x74, 0x65, 0x3a, 0x3a, 0x61, 0x73, 0x5f, 0x70, 0x6f
        /* <DEDUP_REMOVED lines=24> */
        /*0262*/ 	.byte	0x5d, 0x00
	.type		__unnamed_2,@object
	.size		__unnamed_2,(.L_2 - __unnamed_2)
__unnamed_2:
        /* <DEDUP_REMOVED lines=42> */
        /*0504*/ 	.byte	0x43, 0x3c, 0x30, 0x3e, 0x3e, 0x3e, 0x3e, 0x5d, 0x00
.L_2:


//--------------------- .nv.shared._ZN7cutlass13device_kernelINS_4gemm6kernel13GemmUniversalIN4cute5tupleIJiiiiEEENS1_10collective13CollectiveMmaINS1_35MainloopSm100TmaUmmaWarpSpecializedILi34ELi2ELi4ENS5_IJNS4_1CILi1EEESB_SB_EEEEENS5_IJNSA_ILi128EEENSA_ILi64EEENSA_ILi32EEEEEEaNS5_IJlSB_lEEEaNS5_IJSB_llEEENS4_8TiledMMAINS4_8MMA_AtomIJNS4_15SM100_MMA_S8_SSIaaiLi128ELi64ELNS4_4UMMA5MajorE0ELSO_1ELNSN_8SaturateE0EEEEEENS4_6LayoutISC_NS5_IJNSA_ILi0EEEST_ST_EEEEENS5_IJNS4_10UnderscoreESW_SW_EEEEENS4_13SM90_TMA_LOADENS4_14ComposedLayoutINS4_7SwizzleILi1ELi4ELi3EEENS4_18smem_ptr_flag_bitsILi8EEENSS_INS5_IJNSA_ILi8EEESG_EEENS5_IJSG_SB_EEEEEEEvNS4_8identityESZ_NS10_INS11_ILi2ELi4ELi3EEES14_NSS_INS5_IJSF_S15_EEENS5_IJSB_SF_EEEEEEEvS1A_EENS_8epilogue10collective18CollectiveEpilogueINS1H_23Sm100TmaWarpSpecializedILi1ELi1ELi64ELb0ELb0EEEJSH_NS5_IJNSS_ISE_SB_EENSS_ISF_SB_EEEEEaSI_aSI_NS1H_6fusion15FusionCallbacksIS1L_NS1P_17LinearCombinationIaiaiLNS_15FloatRoundStyleE2EEESH_S1O_JEEENS4_5SM1004TMEM4LOAD26SM100_TMEM_LOAD_32dp32b64xESZ_NS10_IS1B_S14_NSS_INS5_IJS15_SF_EEENS5_IJSF_SB_EEEEEEENS4_39AutoVectorizingCopyWithAssumedAlignmentILi128EEENS4_14SM90_TMA_STOREES22_S24_S24_EEEvvEEEEvNT_6ParamsE --------------------------
	.section	.nv.shared._ZN7cutlass13device_kernelINS_4gemm6kernel13GemmUniversalIN4cute5tupleIJiiiiEEENS1_10collective13CollectiveMmaINS1_35MainloopSm100TmaUmmaWarpSpecializedILi34ELi2ELi4ENS5_IJNS4_1CILi1EEESB_SB_EEEEENS5_IJNSA_ILi128EEENSA_ILi64EEENSA_ILi32EEEEEEaNS5_IJlSB_lEEEaNS5_IJSB_llEEENS4_8TiledMMAINS4_8MMA_AtomIJNS4_15SM100_MMA_S8_SSIaaiLi128ELi64ELNS4_4UMMA5MajorE0ELSO_1ELNSN_8SaturateE0EEEEEENS4_6LayoutISC_NS5_IJNSA_ILi0EEEST_ST_EEEEENS5_IJNS4_10UnderscoreESW_SW_EEEEENS4_13SM90_TMA_LOADENS4_14ComposedLayoutINS4_7SwizzleILi1ELi4ELi3EEENS4_18smem_ptr_flag_bitsILi8EEENSS_INS5_IJNSA_ILi8EEESG_EEENS5_IJSG_SB_EEEEEEEvNS4_8identityESZ_NS10_INS11_ILi2ELi4ELi3EEES14_NSS_INS5_IJSF_S15_EEENS5_IJSB_SF_EEEEEEEvS1A_EENS_8epilogue10collective18CollectiveEpilogueINS1H_23Sm100TmaWarpSpecializedILi1ELi1ELi64ELb0ELb0EEEJSH_NS5_IJNSS_ISE_SB_EENSS_ISF_SB_EEEEEaSI_aSI_NS1H_6fusion15FusionCallbacksIS1L_NS1P_17LinearCombinationIaiaiLNS_15FloatRoundStyleE2EEESH_S1O_JEEENS4_5SM1004TMEM4LOAD26SM100_TMEM_LOAD_32dp32b64xESZ_NS10_IS1B_S14_NSS_INS5_IJS15_SF_EEENS5_IJSF_SB_EEEEEEENS4_39AutoVectorizingCopyWithAssumedAlignmentILi128EEENS4_14SM90_TMA_STOREES22_S24_S24_EEEvvEEEEvNT_6ParamsE,"aw",@nobits
	.sectionflags	@""
	.align	16
	.zero		1024


//--------------------- .nv.shared.reserved.0     --------------------------
	.section	.nv.shared.reserved.0,"aw",@nobits
	.weak		__nv_reservedSMEM_offset_0_alias
	.size		__nv_reservedSMEM_offset_0_alias, 0, 64
	.other		__nv_reservedSMEM_offset_0_alias,@"STO_CUDA_RESERVED_SHARED STV_DEFAULT"
__nv_reservedSMEM_offset_0_alias:
	.zero		0
.nv.shared.reserved.0:
	.zero		64
	.weak		__nv_reservedSMEM_tcgen05_partition
	.type		__nv_reservedSMEM_tcgen05_partition,@object
	.size		__nv_reservedSMEM_tcgen05_partition,(.L_0 - __nv_reservedSMEM_tcgen05_partition)
__nv_reservedSMEM_tcgen05_partition:
	.zero		32
.L_0:


//--------------------- .nv.global                --------------------------
	.section	.nv.global,"aw",@nobits
.nv.global:
	.type		_ZN40_INTERNAL_aa8ab7bb_4_k_cu_abba4764_322354cute1_E,@object
	.size		_ZN40_INTERNAL_aa8ab7bb_4_k_cu_abba4764_322354cute1_E,(_ZN40_INTERNAL_aa8ab7bb_4_k_cu_abba4764_322354cuda3std3__45__cpo6cbeginE - _ZN40_INTERNAL_aa8ab7bb_4_k_cu_abba4764_322354cute1_E)
_ZN40_INTERNAL_aa8ab7bb_4_k_cu_abba4764_322354cute1_E:
	.zero		1
	.type		_ZN40_INTERNAL_aa8ab7bb_4_k_cu_abba4764_322354cuda3std3__45__cpo6cbeginE,@object
	.size		_ZN40_INTERNAL_aa8ab7bb_4_k_cu_abba4764_322354cuda3std3__45__cpo6cbeginE,(_ZN40_INTERNAL_aa8ab7bb_4_k_cu_abba4764_322354cuda3std3__48in_placeE - _ZN40_INTERNAL_aa8ab7bb_4_k_cu_abba4764_322354cuda3std3__45__cpo6cbeginE)
_ZN40_INTERNAL_aa8ab7bb_4_k_cu_abba4764_322354cuda3std3__45__cpo6cbeginE:
	.zero		1
	.type		_ZN40_INTERNAL_aa8ab7bb_4_k_cu_abba4764_322354cuda3std3__48in_placeE,@object
	.size		_ZN40_INTERNAL_aa8ab7bb_4_k_cu_abba4764_322354cuda3std3__48in_placeE,(_ZN40_INTERNAL_aa8ab7bb_4_k_cu_abba4764_322354cuda3std6ranges3__45__cpo9iter_moveE - _ZN40_INTERNAL_aa8ab7bb_4_k_cu_abba4764_322354cuda3std3__48in_placeE)
_ZN40_INTERNAL_aa8ab7bb_4_k_cu_abba4764_322354cuda3std3__48in_placeE:
	.zero		1
	.type		_ZN40_INTERNAL_aa8ab7bb_4_k_cu_abba4764_322354cuda3std6ranges3__45__cpo9iter_moveE,@object
	.size		_ZN40_INTERNAL_aa8ab7bb_4_k_cu_abba4764_322354cuda3std6ranges3__45__cpo9iter_moveE,(_ZN40_INTERNAL_aa8ab7bb_4_k_cu_abba4764_322354cuda3std3__45__cpo5beginE - _ZN40_INTERNAL_aa8ab7bb_4_k_cu_abba4764_322354cuda3std6ranges3__45__cpo9iter_moveE)
_ZN40_INTERNAL_aa8ab7bb_4_k_cu_abba4764_322354cuda3std6ranges3__45__cpo9iter_moveE:
	.zero		1
	.type		_ZN40_INTERNAL_aa8ab7bb_4_k_cu_abba4764_322354cuda3std3__45__cpo5beginE,@object
	.size		_ZN40_INTERNAL_aa8ab7bb_4_k_cu_abba4764_322354cuda3std3__45__cpo5beginE,(_ZN40_INTERNAL_aa8ab7bb_4_k_cu_abba4764_322354cuda3std3__442_GLOBAL__N__aa8ab7bb_4_k_cu_abba4764_322356ignoreE - _ZN40_INTERNAL_aa8ab7bb_4_k_cu_abba4764_322354cuda3std3__45__cpo5beginE)
_ZN40_INTERNAL_aa8ab7bb_4_k_cu_abba4764_322354cuda3std3__45__cpo5beginE:
	.zero		1
	.type		_ZN40_INTERNAL_aa8ab7bb_4_k_cu_abba4764_322354cuda3std3__442_GLOBAL__N__aa8ab7bb_4_k_cu_abba4764_322356ignoreE,@object
	.size		_ZN40_INTERNAL_aa8ab7bb_4_k_cu_abba4764_322354cuda3std3__442_GLOBAL__N__aa8ab7bb_4_k_cu_abba4764_322356ignoreE,(_ZN40_INTERNAL_aa8ab7bb_4_k_cu_abba4764_322354cute7productE - _ZN40_INTERNAL_aa8ab7bb_4_k_cu_abba4764_322354cuda3std3__442_GLOBAL__N__aa8ab7bb_4_k_cu_abba4764_322356ignoreE)
_ZN40_INTERNAL_aa8ab7bb_4_k_cu_abba4764_322354cuda3std3__442_GLOBAL__N__aa8ab7bb_4_k_cu_abba4764_322356ignoreE:
	.zero		1
	.type		_ZN40_INTERNAL_aa8ab7bb_4_k_cu_abba4764_322354cute7productE,@object
	.size		_ZN40_INTERNAL_aa8ab7bb_4_k_cu_abba4764_322354cute7productE,(_ZN40_INTERNAL_aa8ab7bb_4_k_cu_abba4764_322354cuda3std3__45__cpo3endE - _ZN40_INTERNAL_aa8ab7bb_4_k_cu_abba4764_322354cute7productE)
_ZN40_INTERNAL_aa8ab7bb_4_k_cu_abba4764_322354cute7productE:
	.zero		1
	.type		_ZN40_INTERNAL_aa8ab7bb_4_k_cu_abba4764_322354cuda3std3__45__cpo3endE,@object
	.size		_ZN40_INTERNAL_aa8ab7bb_4_k_cu_abba4764_322354cuda3std3__45__cpo3endE,(_ZN40_INTERNAL_aa8ab7bb_4_k_cu_abba4764_322354cuda3std3__419piecewise_constructE - _ZN40_INTERNAL_aa8ab7bb_4_k_cu_abba4764_322354cuda3std3__45__cpo3endE)
_ZN40_INTERNAL_aa8ab7bb_4_k_cu_abba4764_322354cuda3std3__45__cpo3endE:
	.zero		1
	.type		_ZN40_INTERNAL_aa8ab7bb_4_k_cu_abba4764_322354cuda3std3__419piecewise_constructE,@object
	.size		_ZN40_INTERNAL_aa8ab7bb_4_k_cu_abba4764_322354cuda3std3__419piecewise_constructE,(_ZN40_INTERNAL_aa8ab7bb_4_k_cu_abba4764_322354cuda3std3__45__cpo4cendE - _ZN40_INTERNAL_aa8ab7bb_4_k_cu_abba4764_322354cuda3std3__419piecewise_constructE)
_ZN40_INTERNAL_aa8ab7bb_4_k_cu_abba4764_322354cuda3std3__419piecewise_constructE:
	.zero		1
	.type		_ZN40_INTERNAL_aa8ab7bb_4_k_cu_abba4764_322354cuda3std3__45__cpo4cendE,@object
	.size		_ZN40_INTERNAL_aa8ab7bb_4_k_cu_abba4764_322354cuda3std3__45__cpo4cendE,(_ZN40_INTERNAL_aa8ab7bb_4_k_cu_abba4764_322354cuda3std6ranges3__45__cpo4swapE - _ZN40_INTERNAL_aa8ab7bb_4_k_cu_abba4764_322354cuda3std3__45__cpo4cendE)
_ZN40_INTERNAL_aa8ab7bb_4_k_cu_abba4764_322354cuda3std3__45__cpo4cendE:
	.zero		1
	.type		_ZN40_INTERNAL_aa8ab7bb_4_k_cu_abba4764_322354cuda3std6ranges3__45__cpo4swapE,@object
	.size		_ZN40_INTERNAL_aa8ab7bb_4_k_cu_abba4764_322354cuda3std6ranges3__45__cpo4swapE,(.L_10 - _ZN40_INTERNAL_aa8ab7bb_4_k_cu_abba4764_322354cuda3std6ranges3__45__cpo4swapE)
_ZN40_INTERNAL_aa8ab7bb_4_k_cu_abba4764_322354cuda3std6ranges3__45__cpo4swapE:
	.zero		1
.L_10:


//--------------------- .nv.constant0._ZN7cutlass13device_kernelINS_4gemm6kernel13GemmUniversalIN4cute5tupleIJiiiiEEENS1_10collective13CollectiveMmaINS1_35MainloopSm100TmaUmmaWarpSpecializedILi34ELi2ELi4ENS5_IJNS4_1CILi1EEESB_SB_EEEEENS5_IJNSA_ILi128EEENSA_ILi64EEENSA_ILi32EEEEEEaNS5_IJlSB_lEEEaNS5_IJSB_llEEENS4_8TiledMMAINS4_8MMA_AtomIJNS4_15SM100_MMA_S8_SSIaaiLi128ELi64ELNS4_4UMMA5MajorE0ELSO_1ELNSN_8SaturateE0EEEEEENS4_6LayoutISC_NS5_IJNSA_ILi0EEEST_ST_EEEEENS5_IJNS4_10UnderscoreESW_SW_EEEEENS4_13SM90_TMA_LOADENS4_14ComposedLayoutINS4_7SwizzleILi1ELi4ELi3EEENS4_18smem_ptr_flag_bitsILi8EEENSS_INS5_IJNSA_ILi8EEESG_EEENS5_IJSG_SB_EEEEEEEvNS4_8identityESZ_NS10_INS11_ILi2ELi4ELi3EEES14_NSS_INS5_IJSF_S15_EEENS5_IJSB_SF_EEEEEEEvS1A_EENS_8epilogue10collective18CollectiveEpilogueINS1H_23Sm100TmaWarpSpecializedILi1ELi1ELi64ELb0ELb0EEEJSH_NS5_IJNSS_ISE_SB_EENSS_ISF_SB_EEEEEaSI_aSI_NS1H_6fusion15FusionCallbacksIS1L_NS1P_17LinearCombinationIaiaiLNS_15FloatRoundStyleE2EEESH_S1O_JEEENS4_5SM1004TMEM4LOAD26SM100_TMEM_LOAD_32dp32b64xESZ_NS10_IS1B_S14_NSS_INS5_IJS15_SF_EEENS5_IJSF_SB_EEEEEEENS4_39AutoVectorizingCopyWithAssumedAlignmentILi128EEENS4_14SM90_TMA_STOREES22_S24_S24_EEEvvEEEEvNT_6ParamsE --------------------------
	.section	.nv.constant0._ZN7cutlass13device_kernelINS_4gemm6kernel13GemmUniversalIN4cute5tupleIJiiiiEEENS1_10collective13CollectiveMmaINS1_35MainloopSm100TmaUmmaWarpSpecializedILi34ELi2ELi4ENS5_IJNS4_1CILi1EEESB_SB_EEEEENS5_IJNSA_ILi128EEENSA_ILi64EEENSA_ILi32EEEEEEaNS5_IJlSB_lEEEaNS5_IJSB_llEEENS4_8TiledMMAINS4_8MMA_AtomIJNS4_15SM100_MMA_S8_SSIaaiLi128ELi64ELNS4_4UMMA5MajorE0ELSO_1ELNSN_8SaturateE0EEEEEENS4_6LayoutISC_NS5_IJNSA_ILi0EEEST_ST_EEEEENS5_IJNS4_10UnderscoreESW_SW_EEEEENS4_13SM90_TMA_LOADENS4_14ComposedLayoutINS4_7SwizzleILi1ELi4ELi3EEENS4_18smem_ptr_flag_bitsILi8EEENSS_INS5_IJNSA_ILi8EEESG_EEENS5_IJSG_SB_EEEEEEEvNS4_8identityESZ_NS10_INS11_ILi2ELi4ELi3EEES14_NSS_INS5_IJSF_S15_EEENS5_IJSB_SF_EEEEEEEvS1A_EENS_8epilogue10collective18CollectiveEpilogueINS1H_23Sm100TmaWarpSpecializedILi1ELi1ELi64ELb0ELb0EEEJSH_NS5_IJNSS_ISE_SB_EENSS_ISF_SB_EEEEEaSI_aSI_NS1H_6fusion15FusionCallbacksIS1L_NS1P_17LinearCombinationIaiaiLNS_15FloatRoundStyleE2EEESH_S1O_JEEENS4_5SM1004TMEM4LOAD26SM100_TMEM_LOAD_32dp32b64xESZ_NS10_IS1B_S14_NSS_INS5_IJS15_SF_EEENS5_IJSF_SB_EEEEEEENS4_39AutoVectorizingCopyWithAssumedAlignmentILi128EEENS4_14SM90_TMA_STOREES22_S24_S24_EEEvvEEEEvNT_6ParamsE,"a",@progbits
	.sectionflags	@""
	.align	4
.nv.constant0._ZN7cutlass13device_kernelINS_4gemm6kernel13GemmUniversalIN4cute5tupleIJiiiiEEENS1_10collective13CollectiveMmaINS1_35MainloopSm100TmaUmmaWarpSpecializedILi34ELi2ELi4ENS5_IJNS4_1CILi1EEESB_SB_EEEEENS5_IJNSA_ILi128EEENSA_ILi64EEENSA_ILi32EEEEEEaNS5_IJlSB_lEEEaNS5_IJSB_llEEENS4_8TiledMMAINS4_8MMA_AtomIJNS4_15SM100_MMA_S8_SSIaaiLi128ELi64ELNS4_4UMMA5MajorE0ELSO_1ELNSN_8SaturateE0EEEEEENS4_6LayoutISC_NS5_IJNSA_ILi0EEEST_ST_EEEEENS5_IJNS4_10UnderscoreESW_SW_EEEEENS4_13SM90_TMA_LOADENS4_14ComposedLayoutINS4_7SwizzleILi1ELi4ELi3EEENS4_18smem_ptr_flag_bitsILi8EEENSS_INS5_IJNSA_ILi8EEESG_EEENS5_IJSG_SB_EEEEEEEvNS4_8identityESZ_NS10_INS11_ILi2ELi4ELi3EEES14_NSS_INS5_IJSF_S15_EEENS5_IJSB_SF_EEEEEEEvS1A_EENS_8epilogue10collective18CollectiveEpilogueINS1H_23Sm100TmaWarpSpecializedILi1ELi1ELi64ELb0ELb0EEEJSH_NS5_IJNSS_ISE_SB_EENSS_ISF_SB_EEEEEaSI_aSI_NS1H_6fusion15FusionCallbacksIS1L_NS1P_17LinearCombinationIaiaiLNS_15FloatRoundStyleE2EEESH_S1O_JEEENS4_5SM1004TMEM4LOAD26SM100_TMEM_LOAD_32dp32b64xESZ_NS10_IS1B_S14_NSS_INS5_IJS15_SF_EEENS5_IJSF_SB_EEEEEEENS4_39AutoVectorizingCopyWithAssumedAlignmentILi128EEENS4_14SM90_TMA_STOREES22_S24_S24_EEEvvEEEEvNT_6ParamsE:
	.zero		2944


//--------------------- SYMBOLS --------------------------

	.type		.nv.reservedSmem.offset0,@object
	.size		.nv.reservedSmem.offset0,0x4
	.type		.nv.reservedSmem.cap,@object
	.size		.nv.reservedSmem.cap,0x4
	.type		__assertfail,@function
